def attn_fwd(
    Q,
    K,
    V,
    Out,
    Lse,
    sm_scale,
    stride_qz,
    stride_qh,
    stride_qm,
    stride_qk,
    stride_kz,
    stride_kh,
    stride_kn,
    stride_kk,
    stride_vz,
    stride_vh,
    stride_vn,
    stride_vk,
    stride_oz,
    stride_oh,
    stride_om,
    stride_ok,
    seqlen_q,
    seqlen_k,
    BLOCK_M: tl.constexpr,
    BLOCK_N: tl.constexpr,
    HEAD_DIM: tl.constexpr,
    CAUSAL: tl.constexpr,
):
    start_m = tl.program_id(0)
    off_hz = tl.program_id(1)
    q_off = off_hz * stride_qh
    k_off = off_hz * stride_kh
    v_off = off_hz * stride_vh
    offs_m = start_m * BLOCK_M + tl.arange(0, BLOCK_M)
    offs_d = tl.arange(0, HEAD_DIM)
    offs_n = tl.arange(0, BLOCK_N)
    q_ptrs = Q + q_off + offs_m[:, None] * stride_qm + offs_d[None, :] * stride_qk
    k_ptrs = K + k_off + offs_d[:, None] * stride_kk + offs_n[None, :] * stride_kn
    v_ptrs = V + v_off + offs_n[:, None] * stride_vn + offs_d[None, :] * stride_vk
    m_i = tl.full([BLOCK_M], float("-inf"), dtype=tl.float32)
    l_i = tl.zeros([BLOCK_M], dtype=tl.float32) + 1.0
    acc = tl.zeros([BLOCK_M, HEAD_DIM], dtype=tl.float32)
    q = tl.load(q_ptrs)
    acc, l_i, m_i = _attn_fwd_inner(
        acc,
        l_i,
        m_i,
        q,
        k_ptrs,
        v_ptrs,
        sm_scale,
        stride_kn,
        stride_vn,
        start_m,
        seqlen_k,
        BLOCK_M,
        BLOCK_N,
        HEAD_DIM,
        CAUSAL,
    )
    acc = acc / l_i[:, None]
    lse = m_i + tl.math.log2(l_i) / 1.4426950408889634
    o_ptrs = (
        Out
        + off_hz * stride_oh
        + offs_m[:, None] * stride_om
        + offs_d[None, :] * stride_ok
    )
    tl.store(o_ptrs, acc.to(Out.dtype.element_ty))
    tl.store(Lse + off_hz * seqlen_q + offs_m, lse)

# config = {"BLOCK_M": 256, "BLOCK_N": 64, "HEAD_DIM": 128, "arch": "sm_90", "causal": false, "dtype": "fp16", "num_stages": 2, "num_warps": 16}
# arch = sm_90


// ===== COMPILED SASS (sm_90a) =====

	.target	sm_90a

	.elftype	@"ET_EXEC"


//--------------------- .note.nv.tkinfo           --------------------------
	.section	.note.nv.tkinfo,"",@"SHT_NOTE"
	.sectionflags	@"SHF_NOTE_NV_TKINFO"
	.tkinfo
        /*0018*/ 	.word	0x00000002
        /*0030*/ 	.string	""
        /*0030*/ 	.string	"ptxas"
        /*0030*/ 	.string	"Cuda compilation tools, release 13.0, V13.0.88"
        /*0030*/ 	.string	"Build cuda_13.0.r13.0/compiler.36424714_0"
        /*0030*/ 	.string	"-v  -suppress-debug-info  -lineinfo  -arch sm_90a "



//--------------------- .note.nv.cuinfo           --------------------------
	.section	.note.nv.cuinfo,"",@"SHT_NOTE"
	.sectionflags	@"SHF_NOTE_NV_CUINFO"
        /*0018*/ 	.short	0x0002
        /*001a*/ 	.short	0x005a
        /*001c*/ 	.short	0x0082
	.zero		2


//--------------------- .nv.info                  --------------------------
	.section	.nv.info,"",@"SHT_CUDA_INFO"
	.align	4


	//----- nvinfo : EIATTR_REGCOUNT
	.align		4
        /*0000*/ 	.byte	0x04, 0x2f
        /*0002*/ 	.short	(.L_2 - .L_1)
	.align		4
.L_1:
        /*0004*/ 	.word	index@(attn_fwd)
        /*0008*/ 	.word	0x00000080


	//----- nvinfo : EIATTR_FRAME_SIZE
	.align		4
.L_2:
        /*000c*/ 	.byte	0x04, 0x11
        /*000e*/ 	.short	(.L_4 - .L_3)
	.align		4
.L_3:
        /*0010*/ 	.word	index@(attn_fwd)
        /*0014*/ 	.word	0x00000158


	//----- nvinfo : EIATTR_MIN_STACK_SIZE
	.align		4
.L_4:
        /*0018*/ 	.byte	0x04, 0x12
        /*001a*/ 	.short	(.L_6 - .L_5)
	.align		4
.L_5:
        /*001c*/ 	.word	index@(attn_fwd)
        /*0020*/ 	.word	0x00000158
.L_6:


//--------------------- .nv.compat                --------------------------
	.section	.nv.compat,"",@"SHT_CUDA_COMPAT_INFO"
	.align	4
        /*0000*/ 	.byte	0x02, 0x09, 0x01, 0x00, 0x02, 0x02, 0x04, 0x00, 0x02, 0x05, 0x05, 0x00, 0x03, 0x07, 0x01, 0x01
        /*0010*/ 	.byte	0x02, 0x03, 0x00, 0x00, 0x02, 0x06, 0x01, 0x00, 0x04, 0x0b, 0x08, 0x00, 0x00, 0x00, 0x00, 0x00
        /*0020*/ 	.byte	0x00, 0x00, 0x00, 0x00


//--------------------- .nv.info.attn_fwd         --------------------------
	.section	.nv.info.attn_fwd,"",@"SHT_CUDA_INFO"
	.sectionflags	@""
	.align	4


	//----- nvinfo : EIATTR_CUDA_API_VERSION
	.align		4
        /*0000*/ 	.byte	0x04, 0x37
        /*0002*/ 	.short	(.L_8 - .L_7)
.L_7:
        /*0004*/ 	.word	0x00000082


	//----- nvinfo : EIATTR_KPARAM_INFO
	.align		4
.L_8:
        /*0008*/ 	.byte	0x04, 0x17
        /*000a*/ 	.short	(.L_10 - .L_9)
.L_9:
        /*000c*/ 	.word	0x00000000
        /*0010*/ 	.short	0x0019
        /*0012*/ 	.short	0x0080
        /*0014*/ 	.byte	0x00, 0xf4, 0x21, 0x00


	//----- nvinfo : EIATTR_KPARAM_INFO
	.align		4
.L_10:
        /*0018*/ 	.byte	0x04, 0x17
        /*001a*/ 	.short	(.L_12 - .L_11)
.L_11:
        /*001c*/ 	.word	0x00000000
        /*0020*/ 	.short	0x0018
        /*0022*/ 	.short	0x0078
        /*0024*/ 	.byte	0x00, 0xf4, 0x21, 0x00


	//----- nvinfo : EIATTR_KPARAM_INFO
	.align		4
.L_12:
        /*0028*/ 	.byte	0x04, 0x17
        /*002a*/ 	.short	(.L_14 - .L_13)
.L_13:
        /*002c*/ 	.word	0x00000000
        /*0030*/ 	.short	0x0017
        /*0032*/ 	.short	0x0070
        /*0034*/ 	.byte	0x00, 0xf0, 0x11, 0x00


	//----- nvinfo : EIATTR_KPARAM_INFO
	.align		4
.L_14:
        /*0038*/ 	.byte	0x04, 0x17
        /*003a*/ 	.short	(.L_16 - .L_15)
.L_15:
        /*003c*/ 	.word	0x00000000
        /*0040*/ 	.short	0x0016
        /*0042*/ 	.short	0x006c
        /*0044*/ 	.byte	0x00, 0xf0, 0x11, 0x00


	//----- nvinfo : EIATTR_KPARAM_INFO
	.align		4
.L_16:
        /*0048*/ 	.byte	0x04, 0x17
        /*004a*/ 	.short	(.L_18 - .L_17)
.L_17:
        /*004c*/ 	.word	0x00000000
        /*0050*/ 	.short	0x0015
        /*0052*/ 	.short	0x0068
        /*0054*/ 	.byte	0x00, 0xf0, 0x11, 0x00


	//----- nvinfo : EIATTR_KPARAM_INFO
	.align		4
.L_18:
        /*0058*/ 	.byte	0x04, 0x17
        /*005a*/ 	.short	(.L_20 - .L_19)
.L_19:
        /*005c*/ 	.word	0x00000000
        /*0060*/ 	.short	0x0014
        /*0062*/ 	.short	0x0064
        /*0064*/ 	.byte	0x00, 0xf0, 0x11, 0x00


	//----- nvinfo : EIATTR_KPARAM_INFO
	.align		4
.L_20:
        /*0068*/ 	.byte	0x04, 0x17
        /*006a*/ 	.short	(.L_22 - .L_21)
.L_21:
        /*006c*/ 	.word	0x00000000
        /*0070*/ 	.short	0x0013
        /*0072*/ 	.short	0x0060
        /*0074*/ 	.byte	0x00, 0xf0, 0x11, 0x00


	//----- nvinfo : EIATTR_KPARAM_INFO
	.align		4
.L_22:
        /*0078*/ 	.byte	0x04, 0x17
        /*007a*/ 	.short	(.L_24 - .L_23)
.L_23:
        /*007c*/ 	.word	0x00000000
        /*0080*/ 	.short	0x0012
        /*0082*/ 	.short	0x005c
        /*0084*/ 	.byte	0x00, 0xf0, 0x11, 0x00


	//----- nvinfo : EIATTR_KPARAM_INFO
	.align		4
.L_24:
        /*0088*/ 	.byte	0x04, 0x17
        /*008a*/ 	.short	(.L_26 - .L_25)
.L_25:
        /*008c*/ 	.word	0x00000000
        /*0090*/ 	.short	0x0011
        /*0092*/ 	.short	0x0058
        /*0094*/ 	.byte	0x00, 0xf0, 0x11, 0x00


	//----- nvinfo : EIATTR_KPARAM_INFO
	.align		4
.L_26:
        /*0098*/ 	.byte	0x04, 0x17
        /*009a*/ 	.short	(.L_28 - .L_27)
.L_27:
        /*009c*/ 	.word	0x00000000
        /*00a0*/ 	.short	0x0010
        /*00a2*/ 	.short	0x0054
        /*00a4*/ 	.byte	0x00, 0xf0, 0x11, 0x00


	//----- nvinfo : EIATTR_KPARAM_INFO
	.align		4
.L_28:
        /*00a8*/ 	.byte	0x04, 0x17
        /*00aa*/ 	.short	(.L_30 - .L_29)
.L_29:
        /*00ac*/ 	.word	0x00000000
        /*00b0*/ 	.short	0x000f
        /*00b2*/ 	.short	0x0050
        /*00b4*/ 	.byte	0x00, 0xf0, 0x11, 0x00


	//----- nvinfo : EIATTR_KPARAM_INFO
	.align		4
.L_30:
        /*00b8*/ 	.byte	0x04, 0x17
        /*00ba*/ 	.short	(.L_32 - .L_31)
.L_31:
        /*00bc*/ 	.word	0x00000000
        /*00c0*/ 	.short	0x000e
        /*00c2*/ 	.short	0x004c
        /*00c4*/ 	.byte	0x00, 0xf0, 0x11, 0x00


	//----- nvinfo : EIATTR_KPARAM_INFO
	.align		4
.L_32:
        /*00c8*/ 	.byte	0x04, 0x17
        /*00ca*/ 	.short	(.L_34 - .L_33)
.L_33:
        /*00cc*/ 	.word	0x00000000
        /*00d0*/ 	.short	0x000d
        /*00d2*/ 	.short	0x0048
        /*00d4*/ 	.byte	0x00, 0xf0, 0x11, 0x00


	//----- nvinfo : EIATTR_KPARAM_INFO
	.align		4
.L_34:
        /*00d8*/ 	.byte	0x04, 0x17
        /*00da*/ 	.short	(.L_36 - .L_35)
.L_35:
        /*00dc*/ 	.word	0x00000000
        /*00e0*/ 	.short	0x000c
        /*00e2*/ 	.short	0x0044
        /*00e4*/ 	.byte	0x00, 0xf0, 0x11, 0x00


	//----- nvinfo : EIATTR_KPARAM_INFO
	.align		4
.L_36:
        /*00e8*/ 	.byte	0x04, 0x17
        /*00ea*/ 	.short	(.L_38 - .L_37)
.L_37:
        /*00ec*/ 	.word	0x00000000
        /*00f0*/ 	.short	0x000b
        /*00f2*/ 	.short	0x0040
        /*00f4*/ 	.byte	0x00, 0xf0, 0x11, 0x00


	//----- nvinfo : EIATTR_KPARAM_INFO
	.align		4
.L_38:
        /*00f8*/ 	.byte	0x04, 0x17
        /*00fa*/ 	.short	(.L_40 - .L_39)
.L_39:
        /*00fc*/ 	.word	0x00000000
        /*0100*/ 	.short	0x000a
        /*0102*/ 	.short	0x003c
        /*0104*/ 	.byte	0x00, 0xf0, 0x11, 0x00


	//----- nvinfo : EIATTR_KPARAM_INFO
	.align		4
.L_40:
        /*0108*/ 	.byte	0x04, 0x17
        /*010a*/ 	.short	(.L_42 - .L_41)
.L_41:
        /*010c*/ 	.word	0x00000000
        /*0110*/ 	.short	0x0009
        /*0112*/ 	.short	0x0038
        /*0114*/ 	.byte	0x00, 0xf0, 0x11, 0x00


	//----- nvinfo : EIATTR_KPARAM_INFO
	.align		4
.L_42:
        /*0118*/ 	.byte	0x04, 0x17
        /*011a*/ 	.short	(.L_44 - .L_43)
.L_43:
        /*011c*/ 	.word	0x00000000
        /*0120*/ 	.short	0x0008
        /*0122*/ 	.short	0x0034
        /*0124*/ 	.byte	0x00, 0xf0, 0x11, 0x00


	//----- nvinfo : EIATTR_KPARAM_INFO
	.align		4
.L_44:
        /*0128*/ 	.byte	0x04, 0x17
        /*012a*/ 	.short	(.L_46 - .L_45)
.L_45:
        /*012c*/ 	.word	0x00000000
        /*0130*/ 	.short	0x0007
        /*0132*/ 	.short	0x0030
        /*0134*/ 	.byte	0x00, 0xf0, 0x11, 0x00


	//----- nvinfo : EIATTR_KPARAM_INFO
	.align		4
.L_46:
        /*0138*/ 	.byte	0x04, 0x17
        /*013a*/ 	.short	(.L_48 - .L_47)
.L_47:
        /*013c*/ 	.word	0x00000000
        /*0140*/ 	.short	0x0006
        /*0142*/ 	.short	0x002c
        /*0144*/ 	.byte	0x00, 0xf0, 0x11, 0x00


	//----- nvinfo : EIATTR_KPARAM_INFO
	.align		4
.L_48:
        /*0148*/ 	.byte	0x04, 0x17
        /*014a*/ 	.short	(.L_50 - .L_49)
.L_49:
        /*014c*/ 	.word	0x00000000
        /*0150*/ 	.short	0x0005
        /*0152*/ 	.short	0x0028
        /*0154*/ 	.byte	0x00, 0xf0, 0x11, 0x00


	//----- nvinfo : EIATTR_KPARAM_INFO
	.align		4
.L_50:
        /*0158*/ 	.byte	0x04, 0x17
        /*015a*/ 	.short	(.L_52 - .L_51)
.L_51:
        /*015c*/ 	.word	0x00000000
        /*0160*/ 	.short	0x0004
        /*0162*/ 	.short	0x0020
        /*0164*/ 	.byte	0x00, 0xf4, 0x21, 0x00


	//----- nvinfo : EIATTR_KPARAM_INFO
	.align		4
.L_52:
        /*0168*/ 	.byte	0x04, 0x17
        /*016a*/ 	.short	(.L_54 - .L_53)
.L_53:
        /*016c*/ 	.word	0x00000000
        /*0170*/ 	.short	0x0003
        /*0172*/ 	.short	0x0018
        /*0174*/ 	.byte	0x00, 0xf4, 0x21, 0x00


	//----- nvinfo : EIATTR_KPARAM_INFO
	.align		4
.L_54:
        /*0178*/ 	.byte	0x04, 0x17
        /*017a*/ 	.short	(.L_56 - .L_55)
.L_55:
        /*017c*/ 	.word	0x00000000
        /*0180*/ 	.short	0x0002
        /*0182*/ 	.short	0x0010
        /*0184*/ 	.byte	0x00, 0xf4, 0x21, 0x00


	//----- nvinfo : EIATTR_KPARAM_INFO
	.align		4
.L_56:
        /*0188*/ 	.byte	0x04, 0x17
        /*018a*/ 	.short	(.L_58 - .L_57)
.L_57:
        /*018c*/ 	.word	0x00000000
        /*0190*/ 	.short	0x0001
        /*0192*/ 	.short	0x0008
        /*0194*/ 	.byte	0x00, 0xf4, 0x21, 0x00


	//----- nvinfo : EIATTR_KPARAM_INFO
	.align		4
.L_58:
        /*0198*/ 	.byte	0x04, 0x17
        /*019a*/ 	.short	(.L_60 - .L_59)
.L_59:
        /*019c*/ 	.word	0x00000000
        /*01a0*/ 	.short	0x0000
        /*01a2*/ 	.short	0x0000
        /*01a4*/ 	.byte	0x00, 0xf4, 0x21, 0x00


	//----- nvinfo : EIATTR_SPARSE_MMA_MASK
	.align		4
.L_60:
        /*01a8*/ 	.byte	0x03, 0x50
        /*01aa*/ 	.short	0x0000


	//----- nvinfo : EIATTR_MAXREG_COUNT
	.align		4
        /*01ac*/ 	.byte	0x03, 0x1b
        /*01ae*/ 	.short	0x0080


	//----- nvinfo : EIATTR_NUM_BARRIERS
	.align		4
        /*01b0*/ 	.byte	0x02, 0x4c
        /*01b2*/ 	.byte	0x01
	.zero		1


	//----- nvinfo : EIATTR_ANNOTATIONS
	.align		4
        /*01b4*/ 	.byte	0x04, 0x55
        /*01b6*/ 	.short	(.L_62 - .L_61)


	//   ....[0]....
.L_61:
        /*01b8*/ 	.word	0x00000001
        /*01bc*/ 	.byte	0x20, 0x1b, 0x00, 0x00, 0x01, 0x00, 0x00, 0x00, 0x20, 0x1c, 0x00, 0x00, 0x01, 0x00, 0x00, 0x00
        /* <DEDUP_REMOVED lines=49> */
        /*04dc*/ 	.byte	0xb0, 0x46, 0x00, 0x00, 0x01, 0x00, 0x00, 0x00, 0xd0, 0x46, 0x00, 0x00


	//----- nvinfo : EIATTR_MERCURY_ISA_VERSION
	.align		4
.L_62:
        /*04e8*/ 	.byte	0x03, 0x5f
        /*04ea*/ 	.short	0x0101


	//----- nvinfo : EIATTR_COOP_GROUP_MASK_REGIDS
	.align		4
        /*04ec*/ 	.byte	0x04, 0x29
        /*04ee*/ 	.short	(.L_64 - .L_63)


	//   ....[0]....
.L_63:
        /*04f0*/ 	.word	0xffffffff


	//   ....[1]....
        /*04f4*/ 	.word	0xffffffff


	//   ....[2]....
        /*04f8*/ 	.word	0xffffffff


	//   ....[3]....
        /*04fc*/ 	.word	0xffffffff


	//   ....[4]....
        /*0500*/ 	.word	0xffffffff


	//   ....[5]....
        /*0504*/ 	.word	0xffffffff


	//   ....[6]....
        /*0508*/ 	.word	0xffffffff


	//   ....[7]....
        /*050c*/ 	.word	0xffffffff


	//----- nvinfo : EIATTR_COOP_GROUP_INSTR_OFFSETS
	.align		4
.L_64:
        /*0510*/ 	.byte	0x04, 0x28
        /*0512*/ 	.short	(.L_66 - .L_65)


	//   ....[0]....
.L_65:
        /*0514*/ 	.word	0x00003530


	//   ....[1]....
        /*0518*/ 	.word	0x000035e0


	//   ....[2]....
        /*051c*/ 	.word	0x00003840


	//   ....[3]....
        /*0520*/ 	.word	0x000038f0


	//   ....[4]....
        /*0524*/ 	.word	0x00004830


	//   ....[5]....
        /*0528*/ 	.word	0x00004840


	//   ....[6]....
        /*052c*/ 	.word	0x00004880


	//   ....[7]....
        /*0530*/ 	.word	0x00004890


	//----- nvinfo : EIATTR_EXIT_INSTR_OFFSETS
	.align		4
.L_66:
        /*0534*/ 	.byte	0x04, 0x1c
        /*0536*/ 	.short	(.L_68 - .L_67)


	//   ....[0]....
.L_67:
        /*0538*/ 	.word	0x000076c0


	//   ....[1]....
        /*053c*/ 	.word	0x000076f0


	//----- nvinfo : EIATTR_REQNTID
	.align		4
.L_68:
        /*0540*/ 	.byte	0x04, 0x10
        /*0542*/ 	.short	(.L_70 - .L_69)
.L_69:
        /*0544*/ 	.word	0x00000200
        /*0548*/ 	.word	0x00000001
        /*054c*/ 	.word	0x00000001


	//----- nvinfo : EIATTR_CBANK_PARAM_SIZE
	.align		4
.L_70:
        /*0550*/ 	.byte	0x03, 0x19
        /*0552*/ 	.short	0x0088


	//----- nvinfo : EIATTR_PARAM_CBANK
	.align		4
        /*0554*/ 	.byte	0x04, 0x0a
        /*0556*/ 	.short	(.L_72 - .L_71)
	.align		4
.L_71:
        /*0558*/ 	.word	index@(.nv.constant0.attn_fwd)
        /*055c*/ 	.short	0x0210
        /*055e*/ 	.short	0x0088


	//----- nvinfo : EIATTR_SW_WAR
	.align		4
.L_72:
        /*0560*/ 	.byte	0x04, 0x36
        /*0562*/ 	.short	(.L_74 - .L_73)
.L_73:
        /*0564*/ 	.word	0x00000008
.L_74:


//--------------------- .nv.callgraph             --------------------------
	.section	.nv.callgraph,"",@"SHT_CUDA_CALLGRAPH"
	.align	4
	.sectionentsize	8
	.align		4
        /*0000*/ 	.word	0x00000000
	.align		4
        /*0004*/ 	.word	0xffffffff
	.align		4
        /*0008*/ 	.word	0x00000000
	.align		4
        /*000c*/ 	.word	0xfffffffe
	.align		4
        /*0010*/ 	.word	0x00000000
	.align		4
        /*0014*/ 	.word	0xfffffffd
	.align		4
        /*0018*/ 	.word	0x00000000
	.align		4
        /*001c*/ 	.word	0xfffffffc


//--------------------- .nv.constant4             --------------------------
	.section	.nv.constant4,"a",@progbits
	.align	8
	.align		8
.nv.constant4:
        /*0000*/ 	.dword	_$_str


//--------------------- .text.attn_fwd            --------------------------
	.section	.text.attn_fwd,"ax",@progbits
	.align	128
        .global         attn_fwd
        .type           attn_fwd,@function
        .size           attn_fwd,(.L_x_3 - attn_fwd)
        .other          attn_fwd,@"STO_CUDA_ENTRY STV_DEFAULT"
attn_fwd:
.text.attn_fwd:
[----:B------:R-:W0:Y:S01]  /*0000*/  LDC R1, c[0x0][0x28] ;  /* 0x00000a00ff017b82 */ /* 0x000e220000000800 */
[----:B------:R-:W1:Y:S07]  /*0010*/  S2R R120, SR_TID.X ;  /* 0x0000000000787919 */ /* 0x000e6e0000002100 */
[----:B------:R-:W2:Y:S01]  /*0020*/  S2UR UR44, SR_CTAID.Y ;  /* 0x00000000002c79c3 */ /* 0x000ea20000002600 */
[----:B------:R-:W-:Y:S01]  /*0030*/  ULDC.64 UR4, c[0x0][0x240] ;  /* 0x0000900000047ab9 */ /* 0x000fe20000000a00 */
[----:B------:R-:W-:Y:S01]  /*0040*/  ULDC.64 UR46, c[0x0][0x208] ;  /* 0x00008200002e7ab9 */ /* 0x000fe20000000a00 */
[----:B------:R-:W3:Y:S01]  /*0050*/  S2R R3, SR_CTAID.X ;  /* 0x0000000000037919 */ /* 0x000ee20000002500 */
[----:B0-----:R-:W-:-:S04]  /*0060*/  VIADD R1, R1, 0xfffffea8 ;  /* 0xfffffea801017836 */ /* 0x001fc80000000000 */
[----:B------:R-:W0:Y:S08]  /*0070*/  LDC R8, c[0x0][0x248] ;  /* 0x00009200ff087b82 */ /* 0x000e300000000800 */
[----:B------:R-:W4:Y:S01]  /*0080*/  LDC.64 R6, c[0x0][0x210] ;  /* 0x00008400ff067b82 */ /* 0x000f220000000a00 */
[----:B------:R-:W-:Y:S01]  /*0090*/  UMOV UR45, 0x400 ;  /* 0x00000400002d7882 */ /* 0x000fe20000000000 */
[----:B------:R-:W-:Y:S01]  /*00a0*/  ULDC UR48, c[0x0][0x280] ;  /* 0x0000a00000307ab9 */ /* 0x000fe20000000800 */
[----:B--2---:R-:W-:-:S04]  /*00b0*/  UIMAD UR4, UR44, UR4, URZ ;  /* 0x000000042c0472a4 */ /* 0x004fc8000f8e023f */
[----:B------:R-:W-:Y:S01]  /*00c0*/  USHF.L.U32 UR6, UR4, 0x1, URZ ;  /* 0x0000000104067899 */ /* 0x000fe2000800063f */
[----:B-1----:R-:W-:Y:S02]  /*00d0*/  LOP3.LUT R0, R120, 0xff, RZ, 0xc0, !PT ;  /* 0x000000ff78007812 */ /* 0x002fe400078ec0ff */
[----:B------:R-:W-:-:S03]  /*00e0*/  SHF.R.U32.HI R5, RZ, 0x8, R120 ;  /* 0x00000008ff057819 */ /* 0x000fc60000011678 */
[----:B---3--:R-:W-:Y:S01]  /*00f0*/  IMAD R2, R3, 0x100, R0 ;  /* 0x0000010003027824 */ /* 0x008fe200078e0200 */
[----:B------:R-:W-:-:S03]  /*0100*/  SGXT.U32 R5, R5, 0x1 ;  /* 0x000000010505781a */ /* 0x000fc60000000000 */
[----:B------:R-:W-:Y:S01]  /*0110*/  IMAD R0, R2, UR5, RZ ;  /* 0x0000000502007c24 */ /* 0x000fe2000f8e02ff */
[----:B------:R-:W-:Y:S01]  /*0120*/  UIMAD.WIDE UR4, UR4, 0x2, URZ ;  /* 0x00000002040478a5 */ /* 0x000fe2000f8e023f */
[----:B0-----:R-:W-:Y:S02]  /*0130*/  IMAD R5, R5, R8, RZ ;  /* 0x0000000805057224 */ /* 0x001fe400078e02ff */
[C---:B------:R-:W-:Y:S02]  /*0140*/  IMAD.SHL.U32 R3, R0.reuse, 0x2, RZ ;  /* 0x0000000200037824 */ /* 0x040fe400078e00ff */
[----:B------:R-:W-:-:S03]  /*0150*/  IMAD.HI R0, R0, 0x2, RZ ;  /* 0x0000000200007827 */ /* 0x000fc600078e02ff */
[----:B----4-:R-:W-:Y:S01]  /*0160*/  IADD3 R3, P0, P1, R3, UR6, R6 ;  /* 0x0000000603037c10 */ /* 0x010fe2000f91e006 */
[----:B------:R-:W-:-:S03]  /*0170*/  IMAD R9, R8, 0x2, R5 ;  /* 0x0000000208097824 */ /* 0x000fc600078e0205 */
[----:B------:R-:W-:Y:S01]  /*0180*/  IADD3.X R0, R0, UR5, R7, P0, P1 ;  /* 0x0000000500007c10 */ /* 0x000fe200087e2407 */
[C---:B------:R-:W-:Y:S01]  /*0190*/  IMAD R13, R8.reuse, 0x2, R9 ;  /* 0x00000002080d7824 */ /* 0x040fe200078e0209 */
[-C--:B------:R-:W-:Y:S02]  /*01a0*/  LEA R6, P0, R5, R3.reuse, 0x1 ;  /* 0x0000000305067211 */ /* 0x080fe400078008ff */
[----:B------:R-:W-:Y:S02]  /*01b0*/  LEA R10, P1, R9, R3, 0x1 ;  /* 0x00000003090a7211 */ /* 0x000fe400078208ff */
[-C--:B------:R-:W-:Y:S02]  /*01c0*/  LEA.HI.X.SX32 R7, R5, R0.reuse, 0x1, P0 ;  /* 0x0000000005077211 */ /* 0x080fe400000f0eff */
[C---:B------:R-:W-:Y:S02]  /*01d0*/  LEA R5, R8.reuse, R13, 0x1 ;  /* 0x0000000d08057211 */ /* 0x040fe400078e08ff */
[----:B------:R-:W-:Y:S01]  /*01e0*/  LEA.HI.X.SX32 R11, R9, R0, 0x1, P1 ;  /* 0x00000000090b7211 */ /* 0x000fe200008f0eff */
[----:B------:R-:W2:Y:S01]  /*01f0*/  LDG.E.U16 R2, desc[UR46][R6.64] ;  /* 0x0000002e06027981 */ /* 0x000ea2000c1e1500 */
[----:B------:R-:W-:Y:S01]  /*0200*/  LEA R12, P0, R13, R3, 0x1 ;  /* 0x000000030d0c7211 */ /* 0x000fe200078008ff */
[----:B------:R-:W-:-:S02]  /*0210*/  IMAD R9, R8, 0x2, R5 ;  /* 0x0000000208097824 */ /* 0x000fc400078e0205 */
[----:B------:R0:W3:Y:S01]  /*0220*/  LDG.E.U16 R4, desc[UR46][R10.64] ;  /* 0x0000002e0a047981 */ /* 0x0000e2000c1e1500 */
[-C--:B------:R-:W-:Y:S01]  /*0230*/  LEA.HI.X.SX32 R13, R13, R0.reuse, 0x1, P0 ;  /* 0x000000000d0d7211 */ /* 0x080fe200000f0eff */
[C---:B------:R-:W-:Y:S01]  /*0240*/  IMAD R19, R8.reuse, 0x2, R9 ;  /* 0x0000000208137824 */ /* 0x040fe200078e0209 */
[-C--:B------:R-:W-:Y:S02]  /*0250*/  LEA R16, P1, R9, R3.reuse, 0x1 ;  /* 0x0000000309107211 */ /* 0x080fe400078208ff */
[-C--:B------:R-:W-:Y:S02]  /*0260*/  LEA R14, P0, R5, R3.reuse, 0x1 ;  /* 0x00000003050e7211 */ /* 0x080fe400078008ff */
[-C--:B------:R-:W-:Y:S01]  /*0270*/  LEA.HI.X.SX32 R17, R9, R0.reuse, 0x1, P1 ;  /* 0x0000000009117211 */ /* 0x080fe200008f0eff */
[C---:B------:R-:W-:Y:S01]  /*0280*/  IMAD R9, R8.reuse, 0x2, R19 ;  /* 0x0000000208097824 */ /* 0x040fe200078e0213 */
[-C--:B------:R-:W-:Y:S02]  /*0290*/  LEA.HI.X.SX32 R15, R5, R0.reuse, 0x1, P0 ;  /* 0x00000000050f7211 */ /* 0x080fe400000f0eff */
[CC--:B------:R-:W-:Y:S01]  /*02a0*/  LEA R18, P0, R19.reuse, R3.reuse, 0x1 ;  /* 0x0000000313127211 */ /* 0x0c0fe200078008ff */
[C---:B0-----:R-:W-:Y:S01]  /*02b0*/  IMAD R11, R8.reuse, 0x2, R9 ;  /* 0x00000002080b7824 */ /* 0x041fe200078e0209 */
[----:B------:R0:W4:Y:S02]  /*02c0*/  LDG.E.U16 R5, desc[UR46][R12.64] ;  /* 0x0000002e0c057981 */ /* 0x000124000c1e1500 */
[-C--:B------:R-:W-:Y:S01]  /*02d0*/  LEA.HI.X.SX32 R19, R19, R0.reuse, 0x1, P0 ;  /* 0x0000000013137211 */ /* 0x080fe200000f0eff */
[----:B------:R-:W-:Y:S01]  /*02e0*/  IMAD R25, R8, 0x2, R11 ;  /* 0x0000000208197824 */ /* 0x000fe200078e020b */
[CC--:B------:R-:W-:Y:S01]  /*02f0*/  LEA R20, P0, R9.reuse, R3.reuse, 0x1 ;  /* 0x0000000309147211 */ /* 0x0c0fe200078008ff */
[----:B------:R1:W5:Y:S03]  /*0300*/  LDG.E.U16 R6, desc[UR46][R14.64] ;  /* 0x0000002e0e067981 */ /* 0x000366000c1e1500 */
[----:B------:R-:W-:Y:S01]  /*0310*/  LEA.HI.X.SX32 R21, R9, R0, 0x1, P0 ;  /* 0x0000000009157211 */ /* 0x000fe200000f0eff */
[----:B------:R1:W3:Y:S01]  /*0320*/  LDG.E.U16 R7, desc[UR46][R16.64] ;  /* 0x0000002e10077981 */ /* 0x0002e2000c1e1500 */
[----:B------:R-:W-:-:S02]  /*0330*/  LEA R22, P0, R11, R3, 0x1 ;  /* 0x000000030b167211 */ /* 0x000fc400078008ff */
[C---:B0-----:R-:W-:Y:S01]  /*0340*/  LEA R13, R8.reuse, R25, 0x1 ;  /* 0x00000019080d7211 */ /* 0x041fe200078e08ff */
[----:B------:R0:W4:Y:S01]  /*0350*/  LDG.E.U16 R9, desc[UR46][R18.64] ;  /* 0x0000002e12097981 */ /* 0x000122000c1e1500 */
[-C--:B------:R-:W-:Y:S02]  /*0360*/  LEA.HI.X.SX32 R23, R11, R0.reuse, 0x1, P0 ;  /* 0x000000000b177211 */ /* 0x080fe400000f0eff */
[CC--:B------:R-:W-:Y:S01]  /*0370*/  LEA R26, P0, R13.reuse, R3.reuse, 0x1 ;  /* 0x000000030d1a7211 */ /* 0x0c0fe200078008ff */
[C---:B-1----:R-:W-:Y:S01]  /*0380*/  IMAD R15, R8.reuse, 0x2, R13 ;  /* 0x00000002080f7824 */ /* 0x042fe200078e020d */
[----:B------:R1:W5:Y:S02]  /*0390*/  LDG.E.U16 R10, desc[UR46][R20.64] ;  /* 0x0000002e140a7981 */ /* 0x000364000c1e1500 */
[----:B------:R-:W-:Y:S01]  /*03a0*/  LEA.HI.X.SX32 R27, R13, R0, 0x1, P0 ;  /* 0x000000000d1b7211 */ /* 0x000fe200000f0eff */
[----:B------:R-:W-:Y:S01]  /*03b0*/  IMAD R17, R8, 0x2, R15 ;  /* 0x0000000208117824 */ /* 0x000fe200078e020f */
[----:B------:R1:W5:Y:S01]  /*03c0*/  LDG.E.U16 R11, desc[UR46][R22.64] ;  /* 0x0000002e160b7981 */ /* 0x000362000c1e1500 */
[----:B0-----:R-:W-:-:S03]  /*03d0*/  LEA R18, P0, R15, R3, 0x1 ;  /* 0x000000030f127211 */ /* 0x001fc600078008ff */
[----:B------:R0:W5:Y:S01]  /*03e0*/  LDG.E.U16 R13, desc[UR46][R26.64] ;  /* 0x0000002e1a0d7981 */ /* 0x000162000c1e1500 */
[----:B------:R-:W-:Y:S01]  /*03f0*/  LEA.HI.X.SX32 R19, R15, R0, 0x1, P0 ;  /* 0x000000000f137211 */ /* 0x000fe200000f0eff */
[----:B------:R-:W-:Y:S01]  /*0400*/  IMAD R15, R8, 0x2, R17 ;  /* 0x00000002080f7824 */ /* 0x000fe200078e0211 */
[----:B-1----:R-:W-:-:S03]  /*0410*/  LEA R20, P0, R17, R3, 0x1 ;  /* 0x0000000311147211 */ /* 0x002fc600078008ff */
[C---:B------:R-:W-:Y:S01]  /*0420*/  IMAD R31, R8.reuse, 0x2, R15 ;  /* 0x00000002081f7824 */ /* 0x040fe200078e020f */
[-C--:B------:R-:W-:Y:S01]  /*0430*/  LEA.HI.X.SX32 R21, R17, R0.reuse, 0x1, P0 ;  /* 0x0000000011157211 */ /* 0x080fe200000f0eff */
[----:B------:R-:W5:Y:S02]  /*0440*/  LDG.E.U16 R14, desc[UR46][R18.64] ;  /* 0x0000002e120e7981 */ /* 0x000f64000c1e1500 */
[C---:B------:R-:W-:Y:S01]  /*0450*/  IMAD R17, R8.reuse, 0x2, R31 ;  /* 0x0000000208117824 */ /* 0x040fe200078e021f */
[-C--:B------:R-:W-:Y:S02]  /*0460*/  LEA R22, P0, R31, R3.reuse, 0x1 ;  /* 0x000000031f167211 */ /* 0x080fe400078008ff */
[----:B------:R-:W-:Y:S02]  /*0470*/  LEA R24, P1, R25, R3, 0x1 ;  /* 0x0000000319187211 */ /* 0x000fe400078208ff */
[----:B0-----:R-:W-:Y:S02]  /*0480*/  LEA R27, R8, R17, 0x1 ;  /* 0x00000011081b7211 */ /* 0x001fe400078e08ff */
[----:B------:R-:W-:-:S02]  /*0490*/  LEA.HI.X.SX32 R23, R31, R0, 0x1, P0 ;  /* 0x000000001f177211 */ /* 0x000fc400000f0eff */
[----:B------:R-:W-:Y:S01]  /*04a0*/  LEA.HI.X.SX32 R25, R25, R0, 0x1, P1 ;  /* 0x0000000019197211 */ /* 0x000fe200008f0eff */
[----:B------:R-:W-:Y:S01]  /*04b0*/  IMAD R31, R8, 0x2, R27 ;  /* 0x00000002081f7824 */ /* 0x000fe200078e021b */
[----:B------:R-:W-:-:S03]  /*04c0*/  LEA R28, P1, R15, R3, 0x1 ;  /* 0x000000030f1c7211 */ /* 0x000fc600078208ff */
[----:B------:R-:W-:Y:S01]  /*04d0*/  IMAD R33, R8, 0x2, R31 ;  /* 0x0000000208217824 */ /* 0x000fe200078e021f */
[----:B------:R0:W4:Y:S01]  /*04e0*/  LDG.E.U16 R12, desc[UR46][R24.64] ;  /* 0x0000002e180c7981 */ /* 0x000122000c1e1500 */
[----:B------:R-:W-:-:S03]  /*04f0*/  LEA.HI.X.SX32 R29, R15, R0, 0x1, P1 ;  /* 0x000000000f1d7211 */ /* 0x000fc600008f0eff */
[----:B------:R1:W5:Y:S04]  /*0500*/  LDG.E.U16 R15, desc[UR46][R20.64] ;  /* 0x0000002e140f7981 */ /* 0x000368000c1e1500 */
[----:B------:R-:W5:Y:S01]  /*0510*/  LDG.E.U16 R16, desc[UR46][R28.64] ;  /* 0x0000002e1c107981 */ /* 0x000f62000c1e1500 */
[----:B0-----:R-:W-:Y:S01]  /*0520*/  LEA R24, P0, R17, R3, 0x1 ;  /* 0x0000000311187211 */ /* 0x001fe200078008ff */
[----:B-1----:R-:W-:-:S03]  /*0530*/  IMAD R21, R8, 0x2, R33 ;  /* 0x0000000208157824 */ /* 0x002fc600078e0221 */
[----:B------:R-:W-:Y:S02]  /*0540*/  LEA.HI.X.SX32 R25, R17, R0, 0x1, P0 ;  /* 0x0000000011197211 */ /* 0x000fe400000f0eff */
[----:B------:R0:W5:Y:S01]  /*0550*/  LDG.E.U16 R17, desc[UR46][R22.64] ;  /* 0x0000002e16117981 */ /* 0x000162000c1e1500 */
[----:B------:R-:W-:-:S03]  /*0560*/  LEA R26, P0, R27, R3, 0x1 ;  /* 0x000000031b1a7211 */ /* 0x000fc600078008ff */
[----:B------:R1:W5:Y:S01]  /*0570*/  LDG.E.U16 R18, desc[UR46][R24.64] ;  /* 0x0000002e18127981 */ /* 0x000362000c1e1500 */
[----:B0-----:R-:W-:-:S04]  /*0580*/  IMAD R23, R8, 0x2, R21 ;  /* 0x0000000208177824 */ /* 0x001fc800078e0215 */
[C---:B------:R-:W-:Y:S01]  /*0590*/  IMAD R37, R8.reuse, 0x2, R23 ;  /* 0x0000000208257824 */ /* 0x040fe200078e0217 */
[-C--:B------:R-:W-:Y:S02]  /*05a0*/  LEA.HI.X.SX32 R27, R27, R0.reuse, 0x1, P0 ;  /* 0x000000001b1b7211 */ /* 0x080fe400000f0eff */
[C---:B------:R-:W-:Y:S02]  /*05b0*/  LEA R32, P0, R33.reuse, R3, 0x1 ;  /* 0x0000000321207211 */ /* 0x040fe400078008ff */
[C---:B-1----:R-:W-:Y:S01]  /*05c0*/  LEA R25, R8.reuse, R37, 0x1 ;  /* 0x0000002508197211 */ /* 0x042fe200078e08ff */
[----:B------:R0:W5:Y:S01]  /*05d0*/  LDG.E.U16 R19, desc[UR46][R26.64] ;  /* 0x0000002e1a137981 */ /* 0x000162000c1e1500 */
[----:B------:R-:W-:Y:S02]  /*05e0*/  LEA.HI.X.SX32 R33, R33, R0, 0x1, P0 ;  /* 0x0000000021217211 */ /* 0x000fe400000f0eff */
[----:B------:R-:W-:Y:S01]  /*05f0*/  LEA R28, P0, R21, R3, 0x1 ;  /* 0x00000003151c7211 */ /* 0x000fe200078008ff */
[----:B0-----:R-:W-:-:S03]  /*0600*/  IMAD R27, R8, 0x2, R25 ;  /* 0x00000002081b7824 */ /* 0x001fc600078e0219 */
[-C--:B------:R-:W-:Y:S02]  /*0610*/  LEA.HI.X.SX32 R29, R21, R0.reuse, 0x1, P0 ;  /* 0x00000000151d7211 */ /* 0x080fe400000f0eff */
[CC--:B------:R-:W-:Y:S01]  /*0620*/  LEA R30, P1, R31.reuse, R3.reuse, 0x1 ;  /* 0x000000031f1e7211 */ /* 0x0c0fe200078208ff */
[C---:B------:R-:W-:Y:S01]  /*0630*/  IMAD R39, R8.reuse, 0x2, R27 ;  /* 0x0000000208277824 */ /* 0x040fe200078e021b */
[----:B------:R-:W5:Y:S03]  /*0640*/  LDG.E.U16 R21, desc[UR46][R32.64] ;  /* 0x0000002e20157981 */ /* 0x000f66000c1e1500 */
[----:B------:R-:W-:Y:S01]  /*0650*/  IMAD R41, R8, 0x2, R39 ;  /* 0x0000000208297824 */ /* 0x000fe200078e0227 */
[----:B------:R0:W5:Y:S01]  /*0660*/  LDG.E.U16 R22, desc[UR46][R28.64] ;  /* 0x0000002e1c167981 */ /* 0x000162000c1e1500 */
[----:B------:R-:W-:Y:S02]  /*0670*/  LEA.HI.X.SX32 R31, R31, R0, 0x1, P1 ;  /* 0x000000001f1f7211 */ /* 0x000fe400008f0eff */
[----:B------:R-:W-:-:S03]  /*0680*/  LEA R34, P0, R23, R3, 0x1 ;  /* 0x0000000317227211 */ /* 0x000fc600078008ff */
[----:B------:R1:W5:Y:S01]  /*0690*/  LDG.E.U16 R20, desc[UR46][R30.64] ;  /* 0x0000002e1e147981 */ /* 0x000362000c1e1500 */
[----:B0-----:R-:W-:-:S04]  /*06a0*/  IMAD R29, R8, 0x2, R41 ;  /* 0x00000002081d7824 */ /* 0x001fc800078e0229 */
[C---:B------:R-:W-:Y:S01]  /*06b0*/  IMAD R43, R8.reuse, 0x2, R29 ;  /* 0x00000002082b7824 */ /* 0x040fe200078e021d */
[-C--:B------:R-:W-:Y:S02]  /*06c0*/  LEA.HI.X.SX32 R35, R23, R0.reuse, 0x1, P0 ;  /* 0x0000000017237211 */ /* 0x080fe400000f0eff */
[C---:B-1----:R-:W-:Y:S02]  /*06d0*/  LEA R30, P0, R25.reuse, R3, 0x1 ;  /* 0x00000003191e7211 */ /* 0x042fe400078008ff */
[----:B------:R-:W-:Y:S01]  /*06e0*/  LEA R45, R8, R43, 0x1 ;  /* 0x0000002b082d7211 */ /* 0x000fe200078e08ff */
[----:B------:R0:W5:Y:S01]  /*06f0*/  LDG.E.U16 R23, desc[UR46][R34.64] ;  /* 0x0000002e22177981 */ /* 0x000162000c1e1500 */
[----:B------:R-:W-:-:S03]  /*0700*/  LEA.HI.X.SX32 R31, R25, R0, 0x1, P0 ;  /* 0x00000000191f7211 */ /* 0x000fc600000f0eff */
[C---:B------:R-:W-:Y:S01]  /*0710*/  IMAD R47, R8.reuse, 0x2, R45 ;  /* 0x00000002082f7824 */ /* 0x040fe200078e022d */
[CC--:B------:R-:W-:Y:S01]  /*0720*/  LEA R32, P0, R27.reuse, R3.reuse, 0x1 ;  /* 0x000000031b207211 */ /* 0x0c0fe200078008ff */
[----:B------:R-:W5:Y:S02]  /*0730*/  LDG.E.U16 R25, desc[UR46][R30.64] ;  /* 0x0000002e1e197981 */ /* 0x000f64000c1e1500 */
[C---:B------:R-:W-:Y:S01]  /*0740*/  IMAD R49, R8.reuse, 0x2, R47 ;  /* 0x0000000208317824 */ /* 0x040fe200078e022f */
[-C--:B------:R-:W-:Y:S02]  /*0750*/  LEA.HI.X.SX32 R33, R27, R0.reuse, 0x1, P0 ;  /* 0x000000001b217211 */ /* 0x080fe400000f0eff */
[-C--:B------:R-:W-:Y:S01]  /*0760*/  LEA R36, P1, R37, R3.reuse, 0x1 ;  /* 0x0000000325247211 */ /* 0x080fe200078208ff */
[C---:B------:R-:W-:Y:S01]  /*0770*/  IMAD R51, R8.reuse, 0x2, R49 ;  /* 0x0000000208337824 */ /* 0x040fe200078e0231 */
[----:B------:R-:W-:Y:S01]  /*0780*/  LEA R38, P0, R39, R3, 0x1 ;  /* 0x0000000327267211 */ /* 0x000fe200078008ff */
[----:B------:R-:W5:Y:S01]  /*0790*/  LDG.E.U16 R26, desc[UR46][R32.64] ;  /* 0x0000002e201a7981 */ /* 0x000f62000c1e1500 */
[-C--:B------:R-:W-:Y:S01]  /*07a0*/  LEA.HI.X.SX32 R37, R37, R0.reuse, 0x1, P1 ;  /* 0x0000000025257211 */ /* 0x080fe200008f0eff */
[----:B------:R-:W-:Y:S01]  /*07b0*/  IMAD R53, R8, 0x2, R51 ;  /* 0x0000000208357824 */ /* 0x000fe200078e0233 */
[----:B------:R-:W-:-:S02]  /*07c0*/  LEA.HI.X.SX32 R39, R39, R0, 0x1, P0 ;  /* 0x0000000027277211 */ /* 0x000fc400000f0eff */
[CC--:B0-----:R-:W-:Y:S01]  /*07d0*/  LEA R34, P0, R29.reuse, R3.reuse, 0x1 ;  /* 0x000000031d227211 */ /* 0x0c1fe200078008ff */
[----:B------:R0:W5:Y:S01]  /*07e0*/  LDG.E.U16 R24, desc[UR46][R36.64] ;  /* 0x0000002e24187981 */ /* 0x000162000c1e1500 */
[C---:B------:R-:W-:Y:S02]  /*07f0*/  IMAD R55, R8.reuse, 0x2, R53 ;  /* 0x0000000208377824 */ /* 0x040fe400078e0235 */
[----:B------:R-:W-:Y:S01]  /*0800*/  LEA.HI.X.SX32 R35, R29, R0, 0x1, P0 ;  /* 0x000000001d237211 */ /* 0x000fe200000f0eff */
[----:B------:R1:W5:Y:S01]  /*0810*/  LDG.E.U16 R27, desc[UR46][R38.64] ;  /* 0x0000002e261b7981 */ /* 0x000362000c1e1500 */
[----:B------:R-:W-:Y:S02]  /*0820*/  LEA R40, P1, R41, R3, 0x1 ;  /* 0x0000000329287211 */ /* 0x000fe400078208ff */
[----:B------:R-:W-:Y:S01]  /*0830*/  LEA R57, R8, R55, 0x1 ;  /* 0x0000003708397211 */ /* 0x000fe200078e08ff */
[----:B------:R-:W5:Y:S01]  /*0840*/  LDG.E.U16 R29, desc[UR46][R34.64] ;  /* 0x0000002e221d7981 */ /* 0x000f62000c1e1500 */
[----:B0-----:R-:W-:-:S04]  /*0850*/  LEA R36, P0, R43, R3, 0x1 ;  /* 0x000000032b247211 */ /* 0x001fc800078008ff */
[-C--:B------:R-:W-:Y:S02]  /*0860*/  LEA.HI.X.SX32 R37, R43, R0.reuse, 0x1, P0 ;  /* 0x000000002b257211 */ /* 0x080fe400000f0eff */
[-C--:B------:R-:W-:Y:S01]  /*0870*/  LEA R42, P0, R45, R3.reuse, 0x1 ;  /* 0x000000032d2a7211 */ /* 0x080fe200078008ff */
[C---:B------:R-:W-:Y:S01]  /*0880*/  IMAD R59, R8.reuse, 0x2, R57 ;  /* 0x00000002083b7824 */ /* 0x040fe200078e0239 */
[-C--:B------:R-:W-:Y:S01]  /*0890*/  LEA.HI.X.SX32 R41, R41, R0.reuse, 0x1, P1 ;  /* 0x0000000029297211 */ /* 0x080fe200008f0eff */
[----:B------:R-:W5:Y:S01]  /*08a0*/  LDG.E.U16 R30, desc[UR46][R36.64] ;  /* 0x0000002e241e7981 */ /* 0x000f62000c1e1500 */
[-C--:B------:R-:W-:Y:S02]  /*08b0*/  LEA.HI.X.SX32 R43, R45, R0.reuse, 0x1, P0 ;  /* 0x000000002d2b7211 */ /* 0x080fe400000f0eff */
[CC--:B-1----:R-:W-:Y:S01]  /*08c0*/  LEA R38, P0, R49.reuse, R3.reuse, 0x1 ;  /* 0x0000000331267211 */ /* 0x0c2fe200078008ff */
[C---:B------:R-:W-:Y:S01]  /*08d0*/  IMAD R61, R8.reuse, 0x2, R59 ;  /* 0x00000002083d7824 */ /* 0x040fe200078e023b */
[----:B------:R0:W5:Y:S02]  /*08e0*/  LDG.E.U16 R28, desc[UR46][R40.64] ;  /* 0x0000002e281c7981 */ /* 0x000164000c1e1500 */
[----:B------:R-:W-:Y:S01]  /*08f0*/  LEA.HI.X.SX32 R39, R49, R0, 0x1, P0 ;  /* 0x0000000031277211 */ /* 0x000fe200000f0eff */
[C---:B------:R-:W-:Y:S01]  /*0900*/  IMAD R63, R8.reuse, 0x2, R61 ;  /* 0x00000002083f7824 */ /* 0x040fe200078e023d */
[-C--:B------:R-:W-:Y:S01]  /*0910*/  LEA R44, P1, R47, R3.reuse, 0x1 ;  /* 0x000000032f2c7211 */ /* 0x080fe200078208ff */
[----:B------:R1:W5:Y:S01]  /*0920*/  LDG.E.U16 R31, desc[UR46][R42.64] ;  /* 0x0000002e2a1f7981 */ /* 0x000362000c1e1500 */
[----:B0-----:R-:W-:Y:S01]  /*0930*/  LEA R40, P0, R51, R3, 0x1 ;  /* 0x0000000333287211 */ /* 0x001fe200078008ff */
[----:B------:R-:W-:-:S02]  /*0940*/  IMAD R65, R8, 0x2, R63 ;  /* 0x0000000208417824 */ /* 0x000fc400078e023f */
[----:B------:R-:W5:Y:S01]  /*0950*/  LDG.E.U16 R33, desc[UR46][R38.64] ;  /* 0x0000002e26217981 */ /* 0x000f62000c1e1500 */
[-C--:B------:R-:W-:Y:S02]  /*0960*/  LEA.HI.X.SX32 R41, R51, R0.reuse, 0x1, P0 ;  /* 0x0000000033297211 */ /* 0x080fe400000f0eff */
[-C--:B------:R-:W-:Y:S02]  /*0970*/  LEA R46, P0, R53, R3.reuse, 0x1 ;  /* 0x00000003352e7211 */ /* 0x080fe400078008ff */
[-C--:B------:R-:W-:Y:S01]  /*0980*/  LEA.HI.X.SX32 R45, R47, R0.reuse, 0x1, P1 ;  /* 0x000000002f2d7211 */ /* 0x080fe200008f0eff */
[----:B------:R-:W5:Y:S01]  /*0990*/  LDG.E.U16 R34, desc[UR46][R40.64] ;  /* 0x0000002e28227981 */ /* 0x000f62000c1e1500 */
[-C--:B------:R-:W-:Y:S01]  /*09a0*/  LEA.HI.X.SX32 R47, R53, R0.reuse, 0x1, P0 ;  /* 0x00000000352f7211 */ /* 0x080fe200000f0eff */
[C---:B------:R-:W-:Y:S01]  /*09b0*/  IMAD R53, R8.reuse, 0x2, R65 ;  /* 0x0000000208357824 */ /* 0x040fe200078e0241 */
[C---:B-1----:R-:W-:Y:S01]  /*09c0*/  LEA R42, P1, R55.reuse, R3, 0x1 ;  /* 0x00000003372a7211 */ /* 0x042fe200078208ff */
[----:B------:R0:W5:Y:S03]  /*09d0*/  LDG.E.U16 R32, desc[UR46][R44.64] ;  /* 0x0000002e2c207981 */ /* 0x000166000c1e1500 */
[----:B------:R-:W-:Y:S01]  /*09e0*/  LEA.HI.X.SX32 R43, R55, R0, 0x1, P1 ;  /* 0x00000000372b7211 */ /* 0x000fe200008f0eff */
[----:B------:R-:W5:Y:S01]  /*09f0*/  LDG.E.U16 R35, desc[UR46][R46.64] ;  /* 0x0000002e2e237981 */ /* 0x000f62000c1e1500 */
[----:B------:R-:W-:-:S03]  /*0a00*/  LEA R55, R8, R53, 0x1 ;  /* 0x0000003508377211 */ /* 0x000fc600078e08ff */
[----:B------:R1:W5:Y:S01]  /*0a10*/  LDG.E.U16 R36, desc[UR46][R42.64] ;  /* 0x0000002e2a247981 */ /* 0x000362000c1e1500 */
[----:B0-----:R-:W-:Y:S01]  /*0a20*/  LEA R44, P0, R57, R3, 0x1 ;  /* 0x00000003392c7211 */ /* 0x001fe200078008ff */
[----:B------:R-:W-:-:S03]  /*0a30*/  IMAD R67, R8, 0x2, R55 ;  /* 0x0000000208437824 */ /* 0x000fc600078e0237 */
[-C--:B------:R-:W-:Y:S02]  /*0a40*/  LEA.HI.X.SX32 R45, R57, R0.reuse, 0x1, P0 ;  /* 0x00000000392d7211 */ /* 0x080fe400000f0eff */
[-C--:B------:R-:W-:Y:S02]  /*0a50*/  LEA R48, P0, R59, R3.reuse, 0x1 ;  /* 0x000000033b307211 */ /* 0x080fe400078008ff */
[-C--:B------:R-:W-:Y:S01]  /*0a60*/  LEA R56, P1, R63, R3.reuse, 0x1 ;  /* 0x000000033f387211 */ /* 0x080fe200078208ff */
[----:B------:R-:W5:Y:S01]  /*0a70*/  LDG.E.U16 R37, desc[UR46][R44.64] ;  /* 0x0000002e2c257981 */ /* 0x000f62000c1e1500 */
[----:B------:R-:W-:Y:S01]  /*0a80*/  LEA.HI.X.SX32 R49, R59, R0, 0x1, P0 ;  /* 0x000000003b317211 */ /* 0x000fe200000f0eff */
[----:B------:R-:W-:Y:S01]  /*0a90*/  IMAD R59, R8, 0x2, R67 ;  /* 0x00000002083b7824 */ /* 0x000fe200078e0243 */
[----:B------:R-:W-:-:S03]  /*0aa0*/  LEA R50, P0, R61, R3, 0x1 ;  /* 0x000000033d327211 */ /* 0x000fc600078008ff */
[C---:B------:R-:W-:Y:S01]  /*0ab0*/  IMAD R69, R8.reuse, 0x2, R59 ;  /* 0x0000000208457824 */ /* 0x040fe200078e023b */
[-C--:B------:R-:W-:Y:S01]  /*0ac0*/  LEA.HI.X.SX32 R51, R61, R0.reuse, 0x1, P0 ;  /* 0x000000003d337211 */ /* 0x080fe200000f0eff */
[----:B------:R0:W5:Y:S02]  /*0ad0*/  LDG.E.U16 R38, desc[UR46][R48.64] ;  /* 0x0000002e30267981 */ /* 0x000164000c1e1500 */
[C---:B------:R-:W-:Y:S01]  /*0ae0*/  IMAD R71, R8.reuse, 0x2, R69 ;  /* 0x0000000208477824 */ /* 0x040fe200078e0245 */
[C---:B-1----:R-:W-:Y:S01]  /*0af0*/  LEA R42, P0, R65.reuse, R3, 0x1 ;  /* 0x00000003412a7211 */ /* 0x042fe200078008ff */
[----:B------:R-:W5:Y:S02]  /*0b00*/  LDG.E.U16 R39, desc[UR46][R50.64] ;  /* 0x0000002e32277981 */ /* 0x000f64000c1e1500 */
[----:B------:R-:W-:Y:S01]  /*0b10*/  IMAD R73, R8, 0x2, R71 ;  /* 0x0000000208497824 */ /* 0x000fe200078e0247 */
[----:B------:R-:W-:-:S04]  /*0b20*/  LEA.HI.X.SX32 R43, R65, R0, 0x1, P0 ;  /* 0x00000000412b7211 */ /* 0x000fc800000f0eff */
[----:B------:R-:W-:-:S05]  /*0b30*/  LEA R65, R8, R73, 0x1 ;  /* 0x0000004908417211 */ /* 0x000fca00078e08ff */
[----:B------:R-:W-:Y:S01]  /*0b40*/  IMAD R75, R8, 0x2, R65 ;  /* 0x00000002084b7824 */ /* 0x000fe200078e0241 */
[----:B------:R-:W-:-:S03]  /*0b50*/  LEA.HI.X.SX32 R57, R63, R0, 0x1, P1 ;  /* 0x000000003f397211 */ /* 0x000fc600008f0eff */
[C---:B------:R-:W-:Y:S01]  /*0b60*/  IMAD R61, R8.reuse, 0x2, R75 ;  /* 0x00000002083d7824 */ /* 0x040fe200078e024b */
[CC--:B------:R-:W-:Y:S01]  /*0b70*/  LEA R46, P0, R53.reuse, R3.reuse, 0x1 ;  /* 0x00000003352e7211 */ /* 0x0c0fe200078008ff */
[----:B------:R1:W5:Y:S02]  /*0b80*/  LDG.E.U16 R52, desc[UR46][R56.64] ;  /* 0x0000002e38347981 */ /* 0x000364000c1e1500 */
[C---:B------:R-:W-:Y:S01]  /*0b90*/  IMAD R77, R8.reuse, 0x2, R61 ;  /* 0x00000002084d7824 */ /* 0x040fe200078e023d */
[-C--:B------:R-:W-:Y:S02]  /*0ba0*/  LEA.HI.X.SX32 R47, R53, R0.reuse, 0x1, P0 ;  /* 0x00000000352f7211 */ /* 0x080fe400000f0eff */
[-C--:B0-----:R-:W-:Y:S01]  /*0bb0*/  LEA R48, P0, R55, R3.reuse, 0x1 ;  /* 0x0000000337307211 */ /* 0x081fe200078008ff */
[----:B------:R-:W5:Y:S01]  /*0bc0*/  LDG.E.U16 R53, desc[UR46][R42.64] ;  /* 0x0000002e2a357981 */ /* 0x000f62000c1e1500 */
[-C--:B------:R-:W-:Y:S01]  /*0bd0*/  LEA R40, P1, R67, R3.reuse, 0x1 ;  /* 0x0000000343287211 */ /* 0x080fe200078208ff */
[C---:B-1----:R-:W-:Y:S01]  /*0be0*/  IMAD R57, R8.reuse, 0x2, R77 ;  /* 0x0000000208397824 */ /* 0x042fe200078e024d */
[-C--:B------:R-:W-:Y:S01]  /*0bf0*/  LEA.HI.X.SX32 R49, R55, R0.reuse, 0x1, P0 ;  /* 0x0000000037317211 */ /* 0x080fe200000f0eff */
[----:B------:R0:W5:Y:S01]  /*0c00*/  LDG.E.U16 R54, desc[UR46][R46.64] ;  /* 0x0000002e2e367981 */ /* 0x000162000c1e1500 */
[-C--:B------:R-:W-:Y:S01]  /*0c10*/  LEA.HI.X.SX32 R41, R67, R0.reuse, 0x1, P1 ;  /* 0x0000000043297211 */ /* 0x080fe200008f0eff */
[----:B------:R-:W-:Y:S01]  /*0c20*/  IMAD R67, R8, 0x2, R57 ;  /* 0x0000000208437824 */ /* 0x000fe200078e0239 */
[CC--:B------:R-:W-:Y:S01]  /*0c30*/  LEA R50, P0, R59.reuse, R3.reuse, 0x1 ;  /* 0x000000033b327211 */ /* 0x0c0fe200078008ff */
[----:B------:R1:W5:Y:S03]  /*0c40*/  LDG.E.U16 R55, desc[UR46][R48.64] ;  /* 0x0000002e30377981 */ /* 0x000366000c1e1500 */
[----:B------:R-:W-:Y:S01]  /*0c50*/  LEA.HI.X.SX32 R51, R59, R0, 0x1, P0 ;  /* 0x000000003b337211 */ /* 0x000fe200000f0eff */
[----:B------:R-:W5:Y:S01]  /*0c60*/  LDG.E.U16 R58, desc[UR46][R40.64] ;  /* 0x0000002e283a7981 */ /* 0x000f62000c1e1500 */
[----:B------:R-:W-:-:S02]  /*0c70*/  LEA R44, P0, R69, R3, 0x1 ;  /* 0x00000003452c7211 */ /* 0x000fc400078008ff */
[----:B------:R-:W-:Y:S01]  /*0c80*/  LEA R63, R8, R67, 0x1 ;  /* 0x00000043083f7211 */ /* 0x000fe200078e08ff */
[----:B------:R-:W5:Y:S01]  /*0c90*/  LDG.E.U16 R59, desc[UR46][R50.64] ;  /* 0x0000002e323b7981 */ /* 0x000f62000c1e1500 */
[----:B------:R-:W-:-:S03]  /*0ca0*/  LEA.HI.X.SX32 R45, R69, R0, 0x1, P0 ;  /* 0x00000000452d7211 */ /* 0x000fc600000f0eff */
[C---:B------:R-:W-:Y:S01]  /*0cb0*/  IMAD R69, R8.reuse, 0x2, R63 ;  /* 0x0000000208457824 */ /* 0x040fe200078e023f */
[-C--:B0-----:R-:W-:Y:S01]  /*0cc0*/  LEA R46, P0, R71, R3.reuse, 0x1 ;  /* 0x00000003472e7211 */ /* 0x081fe200078008ff */
[----:B------:R0:W5:Y:S02]  /*0cd0*/  LDG.E.U16 R60, desc[UR46][R44.64] ;  /* 0x0000002e2c3c7981 */ /* 0x000164000c1e1500 */
[C---:B------:R-:W-:Y:S01]  /*0ce0*/  IMAD R79, R8.reuse, 0x2, R69 ;  /* 0x00000002084f7824 */ /* 0x040fe200078e0245 */
[-C--:B------:R-:W-:Y:S02]  /*0cf0*/  LEA R42, P1, R73, R3.reuse, 0x1 ;  /* 0x00000003492a7211 */ /* 0x080fe400078208ff */
[-C--:B------:R-:W-:Y:S01]  /*0d00*/  LEA.HI.X.SX32 R47, R71, R0.reuse, 0x1, P0 ;  /* 0x00000000472f7211 */ /* 0x080fe200000f0eff */
[C---:B------:R-:W-:Y:S01]  /*0d10*/  IMAD R71, R8.reuse, 0x2, R79 ;  /* 0x0000000208477824 */ /* 0x040fe200078e024f */
[-C--:B------:R-:W-:Y:S02]  /*0d20*/  LEA.HI.X.SX32 R43, R73, R0.reuse, 0x1, P1 ;  /* 0x00000000492b7211 */ /* 0x080fe400008f0eff */
[-C--:B-1----:R-:W-:Y:S01]  /*0d30*/  LEA R48, P0, R65, R3.reuse, 0x1 ;  /* 0x0000000341307211 */ /* 0x082fe200078008ff */
[C---:B------:R-:W-:Y:S01]  /*0d40*/  IMAD R73, R8.reuse, 0x2, R71 ;  /* 0x0000000208497824 */ /* 0x040fe200078e0247 */
[-C--:B0-----:R-:W-:Y:S01]  /*0d50*/  LEA R44, P1, R69, R3.reuse, 0x1 ;  /* 0x00000003452c7211 */ /* 0x081fe200078208ff */
[----:B------:R0:W5:Y:S01]  /*0d60*/  LDG.E.U16 R64, desc[UR46][R42.64] ;  /* 0x0000002e2a407981 */ /* 0x000162000c1e1500 */
[-C--:B------:R-:W-:Y:S01]  /*0d70*/  LEA.HI.X.SX32 R49, R65, R0.reuse, 0x1, P0 ;  /* 0x0000000041317211 */ /* 0x080fe200000f0eff */
[C---:B------:R-:W-:Y:S01]  /*0d80*/  IMAD R81, R8.reuse, 0x2, R73 ;  /* 0x0000000208517824 */ /* 0x040fe200078e0249 */
[C---:B------:R-:W-:Y:S01]  /*0d90*/  LEA R40, P0, R75.reuse, R3, 0x1 ;  /* 0x000000034b287211 */ /* 0x040fe200078008ff */
[----:B------:R1:W5:Y:S03]  /*0da0*/  LDG.E.U16 R62, desc[UR46][R46.64] ;  /* 0x0000002e2e3e7981 */ /* 0x000366000c1e1500 */
[----:B------:R-:W-:Y:S01]  /*0db0*/  LEA.HI.X.SX32 R41, R75, R0, 0x1, P0 ;  /* 0x000000004b297211 */ /* 0x000fe200000f0eff */
[----:B------:R2:W5:Y:S01]  /*0dc0*/  LDG.E.U16 R65, desc[UR46][R48.64] ;  /* 0x0000002e30417981 */ /* 0x000562000c1e1500 */
[----:B------:R-:W-:-:S02]  /*0dd0*/  LEA R75, R8, R81, 0x1 ;  /* 0x00000051084b7211 */ /* 0x000fc400078e08ff */
[C---:B------:R-:W-:Y:S01]  /*0de0*/  LEA R50, P0, R77.reuse, R3, 0x1 ;  /* 0x000000034d327211 */ /* 0x040fe200078008ff */
[----:B------:R3:W5:Y:S02]  /*0df0*/  LDG.E.U16 R66, desc[UR46][R40.64] ;  /* 0x0000002e28427981 */ /* 0x000764000c1e1500 */
[----:B------:R-:W-:Y:S01]  /*0e00*/  IMAD R83, R8, 0x2, R75 ;  /* 0x0000000208537824 */ /* 0x000fe200078e024b */
[----:B------:R-:W-:-:S03]  /*0e10*/  LEA.HI.X.SX32 R51, R77, R0, 0x1, P0 ;  /* 0x000000004d337211 */ /* 0x000fc600000f0eff */
[C---:B------:R-:W-:Y:S01]  /*0e20*/  IMAD R77, R8.reuse, 0x2, R83 ;  /* 0x00000002084d7824 */ /* 0x040fe200078e0253 */
[-C--:B------:R-:W-:Y:S01]  /*0e30*/  LEA.HI.X.SX32 R45, R69, R0.reuse, 0x1, P1 ;  /* 0x00000000452d7211 */ /* 0x080fe200008f0eff */
[----:B------:R3:W5:Y:S01]  /*0e40*/  LDG.E.U16 R68, desc[UR46][R50.64] ;  /* 0x0000002e32447981 */ /* 0x000762000c1e1500 */
[CC--:B0-----:R-:W-:Y:S01]  /*0e50*/  LEA R42, P0, R81.reuse, R3.reuse, 0x1 ;  /* 0x00000003512a7211 */ /* 0x0c1fe200078008ff */
[C---:B------:R-:W-:Y:S02]  /*0e60*/  IMAD R69, R8.reuse, 0x2, R77 ;  /* 0x0000000208457824 */ /* 0x040fe400078e024d */
[----:B------:R0:W5:Y:S01]  /*0e70*/  LDG.E.U16 R72, desc[UR46][R44.64] ;  /* 0x0000002e2c487981 */ /* 0x000162000c1e1500 */
[-C--:B------:R-:W-:Y:S02]  /*0e80*/  LEA.HI.X.SX32 R43, R81, R0.reuse, 0x1, P0 ;  /* 0x00000000512b7211 */ /* 0x080fe400000f0eff */
[-C--:B-1----:R-:W-:Y:S02]  /*0e90*/  LEA R46, P1, R69, R3.reuse, 0x1 ;  /* 0x00000003452e7211 */ /* 0x082fe400078208ff */
[----:B--2---:R-:W-:Y:S01]  /*0ea0*/  LEA R48, P0, R57, R3, 0x1 ;  /* 0x0000000339307211 */ /* 0x004fe200078008ff */
[----:B------:R1:W2:Y:S01]  /*0eb0*/  LDG.E.U16 R76, desc[UR46][R42.64] ;  /* 0x0000002e2a4c7981 */ /* 0x0002a2000c1e1500 */
[-C--:B------:R-:W-:Y:S01]  /*0ec0*/  LEA.HI.X.SX32 R47, R69, R0.reuse, 0x1, P1 ;  /* 0x00000000452f7211 */ /* 0x080fe200008f0eff */
[----:B------:R-:W-:Y:S01]  /*0ed0*/  IMAD R69, R8, 0x2, R69 ;  /* 0x0000000208457824 */ /* 0x000fe200078e0245 */
[----:B------:R-:W-:-:S02]  /*0ee0*/  LEA.HI.X.SX32 R49, R57, R0, 0x1, P0 ;  /* 0x0000000039317211 */ /* 0x000fc400000f0eff */
[-C--:B---3--:R-:W-:Y:S01]  /*0ef0*/  LEA R40, P1, R79, R3.reuse, 0x1 ;  /* 0x000000034f287211 */ /* 0x088fe200078208ff */
[----:B------:R3:W2:Y:S01]  /*0f00*/  LDG.E.U16 R78, desc[UR46][R46.64] ;  /* 0x0000002e2e4e7981 */ /* 0x0006a2000c1e1500 */
[-C--:B------:R-:W-:Y:S02]  /*0f10*/  LEA R50, P0, R75, R3.reuse, 0x1 ;  /* 0x000000034b327211 */ /* 0x080fe400078008ff */
[-C--:B------:R-:W-:Y:S01]  /*0f20*/  LEA.HI.X.SX32 R41, R79, R0.reuse, 0x1, P1 ;  /* 0x000000004f297211 */ /* 0x080fe200008f0eff */
[----:B------:R3:W2:Y:S01]  /*0f30*/  LDG.E.U16 R70, desc[UR46][R48.64] ;  /* 0x0000002e30467981 */ /* 0x0006a2000c1e1500 */
[----:B------:R-:W-:Y:S02]  /*0f40*/  LEA.HI.X.SX32 R51, R75, R0, 0x1, P0 ;  /* 0x000000004b337211 */ /* 0x000fe400000f0eff */
[-C--:B0-----:R-:W-:Y:S01]  /*0f50*/  LEA R44, P1, R69, R3.reuse, 0x1 ;  /* 0x00000003452c7211 */ /* 0x081fe200078208ff */
[----:B------:R0:W2:Y:S01]  /*0f60*/  LDG.E.U16 R74, desc[UR46][R40.64] ;  /* 0x0000002e284a7981 */ /* 0x0000a2000c1e1500 */
[----:B-1----:R-:W-:-:S02]  /*0f70*/  LEA R42, P0, R67, R3, 0x1 ;  /* 0x00000003432a7211 */ /* 0x002fc400078008ff */
[-C--:B------:R-:W-:Y:S01]  /*0f80*/  LEA.HI.X.SX32 R45, R69, R0.reuse, 0x1, P1 ;  /* 0x00000000452d7211 */ /* 0x080fe200008f0eff */
[----:B------:R-:W-:Y:S01]  /*0f90*/  IMAD R69, R8, 0x2, R69 ;  /* 0x0000000208457824 */ /* 0x000fe200078e0245 */
[-C--:B------:R-:W-:Y:S01]  /*0fa0*/  LEA.HI.X.SX32 R43, R67, R0.reuse, 0x1, P0 ;  /* 0x00000000432b7211 */ /* 0x080fe200000f0eff */
[----:B------:R-:W2:Y:S01]  /*0fb0*/  LDG.E.U16 R75, desc[UR46][R50.64] ;  /* 0x0000002e324b7981 */ /* 0x000ea2000c1e1500 */
[-C--:B---3--:R-:W-:Y:S02]  /*0fc0*/  LEA R46, P1, R71, R3.reuse, 0x1 ;  /* 0x00000003472e7211 */ /* 0x088fe400078208ff */
[-C--:B------:R-:W-:Y:S01]  /*0fd0*/  LEA R48, P0, R83, R3.reuse, 0x1 ;  /* 0x0000000353307211 */ /* 0x080fe200078008ff */
[----:B------:R1:W3:Y:S01]  /*0fe0*/  LDG.E.U16 R79, desc[UR46][R44.64] ;  /* 0x0000002e2c4f7981 */ /* 0x0002e2000c1e1500 */
[-C--:B------:R-:W-:Y:S02]  /*0ff0*/  LEA.HI.X.SX32 R47, R71, R0.reuse, 0x1, P1 ;  /* 0x00000000472f7211 */ /* 0x080fe400008f0eff */
[----:B------:R-:W-:Y:S01]  /*1000*/  LEA.HI.X.SX32 R49, R83, R0, 0x1, P0 ;  /* 0x0000000053317211 */ /* 0x000fe200000f0eff */
[----:B------:R4:W3:Y:S01]  /*1010*/  LDG.E.U16 R67, desc[UR46][R42.64] ;  /* 0x0000002e2a437981 */ /* 0x0008e2000c1e1500 */
[----:B------:R-:W-:-:S02]  /*1020*/  LEA R56, P1, R69, R3, 0x1 ;  /* 0x0000000345387211 */ /* 0x000fc400078208ff */
[-C--:B0-----:R-:W-:Y:S01]  /*1030*/  LEA R40, P0, R61, R3.reuse, 0x1 ;  /* 0x000000033d287211 */ /* 0x081fe200078008ff */
[----:B------:R0:W3:Y:S01]  /*1040*/  LDG.E.U16 R71, desc[UR46][R46.64] ;  /* 0x0000002e2e477981 */ /* 0x0000e2000c1e1500 */
[-C--:B------:R-:W-:Y:S02]  /*1050*/  LEA.HI.X.SX32 R57, R69, R0.reuse, 0x1, P1 ;  /* 0x0000000045397211 */ /* 0x080fe400008f0eff */
[----:B------:R-:W-:Y:S01]  /*1060*/  LEA.HI.X.SX32 R41, R61, R0, 0x1, P0 ;  /* 0x000000003d297211 */ /* 0x000fe200000f0eff */
[----:B------:R-:W3:Y:S01]  /*1070*/  LDG.E.U16 R48, desc[UR46][R48.64] ;  /* 0x0000002e30307981 */ /* 0x000ee2000c1e1500 */
[-C--:B-1----:R-:W-:Y:S02]  /*1080*/  LEA R44, P0, R63, R3.reuse, 0x1 ;  /* 0x000000033f2c7211 */ /* 0x082fe400078008ff */
[----:B----4-:R-:W-:Y:S01]  /*1090*/  LEA R42, P1, R73, R3, 0x1 ;  /* 0x00000003492a7211 */ /* 0x010fe200078208ff */
[----:B------:R-:W4:Y:S01]  /*10a0*/  LDG.E.U16 R56, desc[UR46][R56.64] ;  /* 0x0000002e38387981 */ /* 0x000f22000c1e1500 */
[----:B------:R-:W-:-:S02]  /*10b0*/  LEA R8, R8, R69, 0x1 ;  /* 0x0000004508087211 */ /* 0x000fc400078e08ff */
[-C--:B------:R-:W-:Y:S01]  /*10c0*/  LEA.HI.X.SX32 R45, R63, R0.reuse, 0x1, P0 ;  /* 0x000000003f2d7211 */ /* 0x080fe200000f0eff */
[----:B------:R1:W4:Y:S01]  /*10d0*/  LDG.E.U16 R40, desc[UR46][R40.64] ;  /* 0x0000002e28287981 */ /* 0x000322000c1e1500 */
[-C--:B------:R-:W-:Y:S02]  /*10e0*/  LEA.HI.X.SX32 R43, R73, R0.reuse, 0x1, P1 ;  /* 0x00000000492b7211 */ /* 0x080fe400008f0eff */
[CC--:B0-----:R-:W-:Y:S01]  /*10f0*/  LEA R46, P0, R77.reuse, R3.reuse, 0x1 ;  /* 0x000000034d2e7211 */ /* 0x0c1fe200078008ff */
[----:B------:R-:W4:Y:S01]  /*1100*/  LDG.E.U16 R44, desc[UR46][R44.64] ;  /* 0x0000002e2c2c7981 */ /* 0x000f22000c1e1500 */
[C---:B------:R-:W-:Y:S02]  /*1110*/  LEA R50, P1, R8.reuse, R3, 0x1 ;  /* 0x0000000308327211 */ /* 0x040fe400078208ff */
[-C--:B------:R-:W-:Y:S01]  /*1120*/  LEA.HI.X.SX32 R47, R77, R0.reuse, 0x1, P0 ;  /* 0x000000004d2f7211 */ /* 0x080fe200000f0eff */
[----:B------:R-:W4:Y:S01]  /*1130*/  LDG.E.U16 R42, desc[UR46][R42.64] ;  /* 0x0000002e2a2a7981 */ /* 0x000f22000c1e1500 */
[----:B------:R-:W-:-:S03]  /*1140*/  LEA.HI.X.SX32 R51, R8, R0, 0x1, P1 ;  /* 0x0000000008337211 */ /* 0x000fc600008f0eff */
[----:B------:R-:W4:Y:S04]  /*1150*/  LDG.E.U16 R46, desc[UR46][R46.64] ;  /* 0x0000002e2e2e7981 */ /* 0x000f28000c1e1500 */
[----:B------:R-:W4:Y:S01]  /*1160*/  LDG.E.U16 R50, desc[UR46][R50.64] ;  /* 0x0000002e32327981 */ /* 0x000f22000c1e1500 */
[----:B------:R-:W0:Y:S01]  /*1170*/  S2UR UR4, SR_CgaCtaId ;  /* 0x00000000000479c3 */ /* 0x000e220000008800 */
[C---:B------:R-:W-:Y:S01]  /*1180*/  LOP3.LUT R8, R120.reuse, 0x3f, RZ, 0xc0, !PT ;  /* 0x0000003f78087812 */ /* 0x040fe200078ec0ff */
[----:B-1----:R-:W-:Y:S01]  /*1190*/  IMAD.SHL.U32 R41, R120, 0x100, RZ ;  /* 0x0000010078297824 */ /* 0x002fe200078e00ff */
[----:B------:R-:W-:-:S03]  /*11a0*/  SHF.R.S32.HI R3, RZ, 0x8, R120 ;  /* 0x00000008ff037819 */ /* 0x000fc60000011478 */
[----:B------:R-:W-:Y:S01]  /*11b0*/  IMAD.SHL.U32 R0, R8, 0x2, RZ ;  /* 0x0000000208007824 */ /* 0x000fe200078e00ff */
[----:B------:R-:W-:Y:S01]  /*11c0*/  SGXT R3, R3, 0x1 ;  /* 0x000000010303781a */ /* 0x000fe20000000200 */
[----:B------:R-:W-:-:S03]  /*11d0*/  UISETP.GE.AND UP0, UPT, UR48, 0x1, UPT ;  /* 0x000000013000788c */ /* 0x000fc6000bf06270 */
[----:B------:R-:W-:-:S04]  /*11e0*/  LOP3.LUT R80, R0, 0xc000, R41, 0xf8, !PT ;  /* 0x0000c00000507812 */ /* 0x000fc800078ef829 */
[----:B------:R-:W-:Y:S01]  /*11f0*/  LOP3.LUT R3, R80, 0x90, R3, 0x78, !PT ;  /* 0x0000009050037812 */ /* 0x000fe200078e7803 */
[----:B0-----:R-:W-:Y:S01]  /*1200*/  ULEA UR45, UR4, UR45, 0x18 ;  /* 0x0000002d042d7291 */ /* 0x001fe2000f8ec03f */
[----:B------:R-:W-:-:S08]  /*1210*/  PLOP3.LUT P0, PT, PT, PT, UP0, 0x80, 0x0 ;  /* 0x000000000000781c */ /* 0x000fd00003f0f008 */
[----:B------:R0:W-:Y:S04]  /*1220*/  STS.U16 [R3+UR45], R2 ;  /* 0x0000000203007988 */ /* 0x0001e8000800042d */
[----:B------:R1:W-:Y:S01]  /*1230*/  STS.U16 [R3+UR45+0x400], R7 ;  /* 0x0004000703007988 */ /* 0x0003e2000800042d */
[----:B0-----:R-:W-:-:S03]  /*1240*/  LOP3.LUT R2, R3, 0x20, RZ, 0x3c, !PT ;  /* 0x0000002003027812 */ /* 0x001fc600078e3cff */
[----:B------:R-:W-:Y:S01]  /*1250*/  STS.U16 [R3+UR45+0x800], R12 ;  /* 0x0008000c03007988 */ /* 0x000fe2000800042d */
[----:B-1----:R-:W-:-:S03]  /*1260*/  LOP3.LUT R7, R3, 0x40, RZ, 0x3c, !PT ;  /* 0x0000004003077812 */ /* 0x002fc600078e3cff */
[----:B-----5:R-:W-:Y:S04]  /*1270*/  STS.U16 [R3+UR45+0xc00], R16 ;  /* 0x000c001003007988 */ /* 0x020fe8000800042d */
[----:B------:R-:W-:Y:S01]  /*1280*/  STS.U16 [R3+UR45+0x1000], R20 ;  /* 0x0010001403007988 */ /* 0x000fe2000800042d */
[----:B------:R-:W-:Y:S02]  /*1290*/  CS2R R80, SRZ ;  /* 0x0000000000507805 */ /* 0x000fe4000001ff00 */
[----:B------:R-:W-:Y:S02]  /*12a0*/  CS2R R82, SRZ ;  /* 0x0000000000527805 */ /* 0x000fe4000001ff00 */
[----:B------:R-:W-:Y:S02]  /*12b0*/  CS2R R84, SRZ ;  /* 0x0000000000547805 */ /* 0x000fe4000001ff00 */
[----:B------:R-:W-:Y:S01]  /*12c0*/  CS2R R86, SRZ ;  /* 0x0000000000567805 */ /* 0x000fe2000001ff00 */
[----:B------:R-:W-:Y:S04]  /*12d0*/  STS.U16 [R3+UR45+0x1400], R24 ;  /* 0x0014001803007988 */ /* 0x000fe8000800042d */
        /* <DEDUP_REMOVED lines=8> */
[----:B--2---:R-:W-:Y:S04]  /*1360*/  STS.U16 [R3+UR45+0x3800], R76 ;  /* 0x0038004c03007988 */ /* 0x004fe8000800042d */
        /* <DEDUP_REMOVED lines=16> */
[----:B---3--:R0:W-:Y:S04]  /*1470*/  STS.U16 [R2+UR45+0x3d00], R79 ;  /* 0x003d004f02007988 */ /* 0x0081e8000800042d */
[----:B------:R1:W-:Y:S01]  /*1480*/  STS.U16 [R7+UR45+0x200], R5 ;  /* 0x0002000507007988 */ /* 0x0003e2000800042d */
[----:B0-----:R-:W-:-:S03]  /*1490*/  LOP3.LUT R2, R3, 0x60, RZ, 0x3c, !PT ;  /* 0x0000006003027812 */ /* 0x001fc600078e3cff */
        /* <DEDUP_REMOVED lines=14> */
[----:B----4-:R-:W-:Y:S01]  /*1580*/  STS.U16 [R7+UR45+0x3e00], R56 ;  /* 0x003e003807007988 */ /* 0x010fe2000800042d */
[----:B------:R-:W-:-:S03]  /*1590*/  IMAD.MOV.U32 R3, RZ, RZ, 0x3f800000 ;  /* 0x3f800000ff037424 */ /* 0x000fc600078e00ff */
[----:B------:R0:W-:Y:S01]  /*15a0*/  STS.U16 [R2+UR45+0x300], R6 ;  /* 0x0003000602007988 */ /* 0x0001e2000800042d */
[----:B-1----:R-:W-:-:S03]  /*15b0*/  MOV R5, 0xff800000 ;  /* 0xff80000000057802 */ /* 0x002fc60000000f00 */
[----:B------:R-:W-:Y:S01]  /*15c0*/  STS.U16 [R2+UR45+0x700], R11 ;  /* 0x0007000b02007988 */ /* 0x000fe2000800042d */
[----:B------:R-:W-:-:S03]  /*15d0*/  CS2R R24, SRZ ;  /* 0x0000000000187805 */ /* 0x000fc6000001ff00 */
[----:B------:R-:W-:Y:S01]  /*15e0*/  STS.U16 [R2+UR45+0xb00], R15 ;  /* 0x000b000f02007988 */ /* 0x000fe2000800042d */
[----:B------:R-:W-:-:S03]  /*15f0*/  CS2R R28, SRZ ;  /* 0x00000000001c7805 */ /* 0x000fc6000001ff00 */
[----:B------:R-:W-:Y:S01]  /*1600*/  STS.U16 [R2+UR45+0xf00], R19 ;  /* 0x000f001302007988 */ /* 0x000fe2000800042d */
[----:B0-----:R-:W-:-:S03]  /*1610*/  IMAD.MOV.U32 R6, RZ, RZ, -0x800000 ;  /* 0xff800000ff067424 */ /* 0x001fc600078e00ff */
[----:B------:R0:W-:Y:S01]  /*1620*/  STS.U16 [R2+UR45+0x1300], R23 ;  /* 0x0013001702007988 */ /* 0x0001e2000800042d */
[----:B------:R-:W-:-:S03]  /*1630*/  CS2R R32, SRZ ;  /* 0x0000000000207805 */ /* 0x000fc6000001ff00 */
[----:B------:R1:W-:Y:S01]  /*1640*/  STS.U16 [R2+UR45+0x1700], R27 ;  /* 0x0017001b02007988 */ /* 0x0003e2000800042d */
[----:B------:R-:W-:-:S03]  /*1650*/  CS2R R36, SRZ ;  /* 0x0000000000247805 */ /* 0x000fc6000001ff00 */
[----:B------:R2:W-:Y:S01]  /*1660*/  STS.U16 [R2+UR45+0x1b00], R31 ;  /* 0x001b001f02007988 */ /* 0x0005e2000800042d */
[----:B------:R-:W-:-:S03]  /*1670*/  CS2R R48, SRZ ;  /* 0x0000000000307805 */ /* 0x000fc6000001ff00 */
[----:B------:R3:W-:Y:S01]  /*1680*/  STS.U16 [R2+UR45+0x1f00], R35 ;  /* 0x001f002302007988 */ /* 0x0007e2000800042d */
[----:B0-----:R-:W-:-:S03]  /*1690*/  IMAD.MOV.U32 R23, RZ, RZ, 0x3f800000 ;  /* 0x3f800000ff177424 */ /* 0x001fc600078e00ff */
[----:B------:R0:W-:Y:S01]  /*16a0*/  STS.U16 [R2+UR45+0x2300], R39 ;  /* 0x0023002702007988 */ /* 0x0001e2000800042d */
[----:B-1----:R-:W-:-:S03]  /*16b0*/  CS2R R26, SRZ ;  /* 0x00000000001a7805 */ /* 0x002fc6000001ff00 */
[----:B------:R1:W-:Y:S01]  /*16c0*/  STS.U16 [R2+UR45+0x2700], R55 ;  /* 0x0027003702007988 */ /* 0x0003e2000800042d */
[----:B--2---:R-:W-:-:S03]  /*16d0*/  CS2R R30, SRZ ;  /* 0x00000000001e7805 */ /* 0x004fc6000001ff00 */
[----:B------:R-:W-:Y:S01]  /*16e0*/  STS.U16 [R2+UR45+0x2b00], R62 ;  /* 0x002b003e02007988 */ /* 0x000fe2000800042d */
[----:B---3--:R-:W-:-:S03]  /*16f0*/  CS2R R34, SRZ ;  /* 0x0000000000227805 */ /* 0x008fc6000001ff00 */
[----:B------:R2:W-:Y:S01]  /*1700*/  STS.U16 [R2+UR45+0x2f00], R40 ;  /* 0x002f002802007988 */ /* 0x0005e2000800042d */
[----:B0-----:R-:W-:-:S03]  /*1710*/  CS2R R38, SRZ ;  /* 0x0000000000267805 */ /* 0x001fc6000001ff00 */
[----:B------:R0:W-:Y:S01]  /*1720*/  STS.U16 [R2+UR45+0x3300], R44 ;  /* 0x0033002c02007988 */ /* 0x0001e2000800042d */
[----:B------:R-:W-:-:S03]  /*1730*/  CS2R R52, SRZ ;  /* 0x0000000000347805 */ /* 0x000fc6000001ff00 */
[----:B------:R3:W-:Y:S01]  /*1740*/  STS.U16 [R2+UR45+0x3700], R42 ;  /* 0x0037002a02007988 */ /* 0x0007e2000800042d */
[----:B-1----:R-:W-:-:S03]  /*1750*/  CS2R R54, SRZ ;  /* 0x0000000000367805 */ /* 0x002fc6000001ff00 */
[----:B------:R1:W-:Y:S01]  /*1760*/  STS.U16 [R2+UR45+0x3b00], R46 ;  /* 0x003b002e02007988 */ /* 0x0003e2000800042d */
[----:B--2---:R-:W-:-:S03]  /*1770*/  CS2R R40, SRZ ;  /* 0x0000000000287805 */ /* 0x004fc6000001ff00 */
[----:B------:R2:W-:Y:S01]  /*1780*/  STS.U16 [R2+UR45+0x3f00], R50 ;  /* 0x003f003202007988 */ /* 0x0005e2000800042d */
[----:B0-----:R-:W-:Y:S02]  /*1790*/  CS2R R44, SRZ ;  /* 0x00000000002c7805 */ /* 0x001fe4000001ff00 */
[----:B---3--:R-:W-:Y:S02]  /*17a0*/  CS2R R42, SRZ ;  /* 0x00000000002a7805 */ /* 0x008fe4000001ff00 */
[----:B------:R-:W-:Y:S02]  /*17b0*/  CS2R R56, SRZ ;  /* 0x0000000000387805 */ /* 0x000fe4000001ff00 */
[----:B------:R-:W-:Y:S02]  /*17c0*/  CS2R R58, SRZ ;  /* 0x00000000003a7805 */ /* 0x000fe4000001ff00 */
[----:B------:R-:W-:Y:S02]  /*17d0*/  CS2R R60, SRZ ;  /* 0x00000000003c7805 */ /* 0x000fe4000001ff00 */
[----:B-1----:R-:W-:-:S02]  /*17e0*/  CS2R R46, SRZ ;  /* 0x00000000002e7805 */ /* 0x002fc4000001ff00 */
[----:B------:R-:W-:Y:S02]  /*17f0*/  CS2R R62, SRZ ;  /* 0x00000000003e7805 */ /* 0x000fe4000001ff00 */
[----:B------:R-:W-:Y:S02]  /*1800*/  CS2R R64, SRZ ;  /* 0x0000000000407805 */ /* 0x000fe4000001ff00 */
[----:B------:R-:W-:Y:S02]  /*1810*/  CS2R R66, SRZ ;  /* 0x0000000000427805 */ /* 0x000fe4000001ff00 */
[----:B--2---:R-:W-:Y:S02]  /*1820*/  CS2R R50, SRZ ;  /* 0x0000000000327805 */ /* 0x004fe4000001ff00 */
[----:B------:R-:W-:Y:S02]  /*1830*/  CS2R R68, SRZ ;  /* 0x0000000000447805 */ /* 0x000fe4000001ff00 */
[----:B------:R-:W-:-:S02]  /*1840*/  CS2R R70, SRZ ;  /* 0x0000000000467805 */ /* 0x000fc4000001ff00 */
[----:B------:R-:W-:Y:S02]  /*1850*/  CS2R R72, SRZ ;  /* 0x0000000000487805 */ /* 0x000fe4000001ff00 */
[----:B------:R-:W-:Y:S02]  /*1860*/  CS2R R74, SRZ ;  /* 0x00000000004a7805 */ /* 0x000fe4000001ff00 */
[----:B------:R-:W-:Y:S02]  /*1870*/  CS2R R76, SRZ ;  /* 0x00000000004c7805 */ /* 0x000fe4000001ff00 */
[----:B------:R-:W-:Y:S01]  /*1880*/  CS2R R78, SRZ ;  /* 0x00000000004e7805 */ /* 0x000fe2000001ff00 */
[----:B------:R-:W-:Y:S06]  /*1890*/  @!P0 BRA `(.L_x_0) ;  /* 0x00000030003c8947 */ /* 0x000fec0003800000 */
[----:B------:R-:W-:Y:S01]  /*18a0*/  LOP3.LUT R3, R0, 0x180, R120, 0xf8, !PT ;  /* 0x0000018000037812 */ /* 0x000fe200078ef878 */
[----:B------:R-:W-:Y:S01]  /*18b0*/  ULDC.64 UR20, c[0x0][0x250] ;  /* 0x0000940000147ab9 */ /* 0x000fe20000000a00 */
[C---:B------:R-:W-:Y:S01]  /*18c0*/  LOP3.LUT R0, R120.reuse, 0x7f, RZ, 0xc0, !PT ;  /* 0x0000007f78007812 */ /* 0x040fe200078ec0ff */
[----:B------:R-:W-:Y:S01]  /*18d0*/  UIMAD UR20, UR44, UR20, URZ ;  /* 0x000000142c1472a4 */ /* 0x000fe2000f8e023f */
[----:B------:R-:W-:Y:S01]  /*18e0*/  LOP3.LUT R2, R120, 0x180, RZ, 0xc0, !PT ;  /* 0x0000018078027812 */ /* 0x000fe200078ec0ff */
[----:B------:R-:W-:Y:S01]  /*18f0*/  ULDC UR4, c[0x0][0x258] ;  /* 0x0000960000047ab9 */ /* 0x000fe20000000800 */
[----:B------:R-:W-:Y:S01]  /*1900*/  ULDC.64 UR22, c[0x0][0x260] ;  /* 0x0000980000167ab9 */ /* 0x000fe20000000a00 */
[----:B------:R-:W-:Y:S01]  /*1910*/  IMAD R0, R0, UR4, RZ ;  /* 0x0000000400007c24 */ /* 0x000fe2000f8e02ff */
[----:B------:R-:W-:Y:S01]  /*1920*/  USHF.L.U32 UR4, UR20, 0x1, URZ ;  /* 0x0000000114047899 */ /* 0x000fe2000800063f */
[----:B------:R-:W-:Y:S01]  /*1930*/  SHF.R.U32.HI R2, RZ, 0x3, R2 ;  /* 0x00000003ff027819 */ /* 0x000fe20000011602 */
[----:B------:R-:W-:Y:S01]  /*1940*/  UIMAD UR6, UR44, UR22, URZ ;  /* 0x000000162c0672a4 */ /* 0x000fe2000f8e023f */
[--C-:B------:R-:W-:Y:S01]  /*1950*/  SHF.R.U32.HI R4, RZ, 0x5, R120.reuse ;  /* 0x00000005ff047819 */ /* 0x100fe20000011678 */
[----:B------:R-:W-:Y:S01]  /*1960*/  ULDC.64 UR8, c[0x0][0x218] ;  /* 0x0000860000087ab9 */ /* 0x000fe20000000a00 */
[----:B------:R-:W-:Y:S01]  /*1970*/  LOP3.LUT R5, R3, R2, RZ, 0x3c, !PT ;  /* 0x0000000203057212 */ /* 0x000fe200078e3cff */
[----:B------:R-:W-:Y:S01]  /*1980*/  IMAD.SHL.U32 R2, R0, 0x2, RZ ;  /* 0x0000000200027824 */ /* 0x000fe200078e00ff */
[----:B------:R-:W-:Y:S01]  /*1990*/  USHF.L.U32 UR5, UR6, 0x1, URZ ;  /* 0x0000000106057899 */ /* 0x000fe2000800063f */
[----:B------:R-:W-:Y:S01]  /*19a0*/  IMAD.U32 R3, RZ, RZ, UR4 ;  /* 0x00000004ff037e24 */ /* 0x000fe2000f8e00ff */
[----:B------:R-:W-:Y:S01]  /*19b0*/  R2UR UR22, R4 ;  /* 0x00000000041672ca */ /* 0x000fe200000e0000 */
[----:B------:R-:W-:Y:S01]  /*19c0*/  IMAD R8, R8, UR23, RZ ;  /* 0x0000001708087c24 */ /* 0x000fe2000f8e02ff */
[----:B------:R-:W0:Y:S01]  /*19d0*/  LDC R16, c[0x0][0x268] ;  /* 0x00009a00ff107b82 */ /* 0x000e220000000800 */
[----:B------:R-:W-:Y:S01]  /*19e0*/  IMAD.SHL.U32 R4, R120, 0x80, RZ ;  /* 0x0000008078047824 */ /* 0x000fe200078e00ff */
[----:B------:R-:W-:Y:S01]  /*19f0*/  IADD3 R12, P0, P1, R2, UR8, R3 ;  /* 0x00000008020c7c10 */ /* 0x000fe2000f91e003 */
[----:B------:R-:W-:Y:S01]  /*1a00*/  IMAD.U32 R7, RZ, RZ, UR5 ;  /* 0x00000005ff077e24 */ /* 0x000fe2000f8e00ff */
[----:B------:R-:W-:Y:S01]  /*1a10*/  SHF.R.U32.HI R3, RZ, 0x7, R120 ;  /* 0x00000007ff037819 */ /* 0x000fe20000011678 */
[----:B------:R-:W-:Y:S01]  /*1a20*/  IMAD.SHL.U32 R122, R8, 0x2, RZ ;  /* 0x00000002087a7824 */ /* 0x000fe200078e00ff */
[----:B------:R-:W-:Y:S01]  /*1a30*/  UIMAD.WIDE UR4, UR20, 0x2, URZ ;  /* 0x00000002140478a5 */ /* 0x000fe2000f8e023f */
[----:B------:R-:W-:Y:S01]  /*1a40*/  IMAD.HI R2, R0, 0x2, RZ ;  /* 0x0000000200027827 */ /* 0x000fe200078e02ff */
[----:B------:R-:W-:Y:S01]  /*1a50*/  SGXT.U32 R3, R3, 0x2 ;  /* 0x000000020303781a */ /* 0x000fe20000000000 */
[----:B------:R-:W-:Y:S01]  /*1a60*/  ULDC.64 UR10, c[0x0][0x220] ;  /* 0x00008800000a7ab9 */ /* 0x000fe20000000a00 */
[----:B------:R-:W-:Y:S01]  /*1a70*/  LOP3.LUT R0, R5, 0x2000, R4, 0xf8, !PT ;  /* 0x0000200005007812 */ /* 0x000fe200078ef804 */
[----:B------:R-:W-:Y:S01]  /*1a80*/  IMAD.U32 R4, RZ, RZ, UR21 ;  /* 0x00000015ff047e24 */ /* 0x000fe2000f8e00ff */
[----:B------:R-:W-:Y:S01]  /*1a90*/  IADD3 R122, P2, P3, R122, UR10, R7 ;  /* 0x0000000a7a7a7c10 */ /* 0x000fe2000fb5e007 */
[----:B------:R-:W-:Y:S01]  /*1aa0*/  IMAD R3, R3, UR21, RZ ;  /* 0x0000001503037c24 */ /* 0x000fe2000f8e02ff */
[----:B------:R-:W-:Y:S01]  /*1ab0*/  UIMAD.WIDE UR6, UR6, 0x2, URZ ;  /* 0x00000002060678a5 */ /* 0x000fe2000f8e023f */
[----:B------:R-:W-:Y:S01]  /*1ac0*/  IMAD.U32 R7, RZ, RZ, UR5 ;  /* 0x00000005ff077e24 */ /* 0x000fe2000f8e00ff */
[----:B------:R-:W-:Y:S01]  /*1ad0*/  SHF.R.U32.HI R6, RZ, 0x6, R120 ;  /* 0x00000006ff067819 */ /* 0x000fe20000011678 */
[----:B------:R-:W-:Y:S01]  /*1ae0*/  IMAD.U32 R5, RZ, RZ, UR21 ;  /* 0x00000015ff057e24 */ /* 0x000fe2000f8e00ff */
[----:B------:R-:W-:Y:S01]  /*1af0*/  LEA R4, R4, R3, 0x2 ;  /* 0x0000000304047211 */ /* 0x000fe200078e10ff */
[----:B------:R-:W-:Y:S01]  /*1b00*/  IMAD.HI R8, R8, 0x2, RZ ;  /* 0x0000000208087827 */ /* 0x000fe200078e02ff */
[----:B------:R-:W-:Y:S01]  /*1b10*/  IADD3.X R14, R2, UR9, R7, P0, P1 ;  /* 0x00000009020e7c10 */ /* 0x000fe200087e2407 */
[----:B------:R1:W-:Y:S01]  /*1b20*/  STL [R1+0x118], R122 ;  /* 0x0001187a01007387 */ /* 0x0003e20000100800 */
[----:B------:R-:W-:Y:S01]  /*1b30*/  MOV R9, UR7 ;  /* 0x0000000700097c02 */ /* 0x000fe20008000f00 */
[----:B------:R-:W-:Y:S01]  /*1b40*/  IMAD R5, R5, 0x4, R4 ;  /* 0x0000000405057824 */ /* 0x000fe200078e0204 */
[----:B------:R-:W-:Y:S01]  /*1b50*/  SGXT.U32 R2, R6, 0x3 ;  /* 0x000000030602781a */ /* 0x000fe20000000000 */
[----:B------:R-:W-:Y:S01]  /*1b60*/  IMAD.U32 R6, RZ, RZ, UR21 ;  /* 0x00000015ff067e24 */ /* 0x000fe2000f8e00ff */
[-C--:B------:R-:W-:Y:S01]  /*1b70*/  LEA R120, P1, R4, R12.reuse, 0x1 ;  /* 0x0000000c04787211 */ /* 0x080fe200078208ff */
[----:B------:R-:W-:Y:S01]  /*1b80*/  IMAD.U32 R7, RZ, RZ, UR21 ;  /* 0x00000015ff077e24 */ /* 0x000fe2000f8e00ff */
[----:B------:R-:W-:Y:S01]  /*1b90*/  IADD3.X R10, R8, UR11, R9, P2, P3 ;  /* 0x0000000b080a7c10 */ /* 0x000fe200097e6409 */
[----:B------:R-:W-:Y:S01]  /*1ba0*/  IMAD R6, R6, 0x4, R5 ;  /* 0x0000000406067824 */ /* 0x000fe200078e0205 */
[----:B------:R-:W-:Y:S01]  /*1bb0*/  LEA R124, P0, R3, R12, 0x1 ;  /* 0x0000000c037c7211 */ /* 0x000fe200078008ff */
[----:B0-----:R-:W-:Y:S01]  /*1bc0*/  IMAD R11, R2, R16, RZ ;  /* 0x00000010020b7224 */ /* 0x001fe200078e02ff */
[----:B------:R-:W-:Y:S01]  /*1bd0*/  LEA.HI.X.SX32 R121, R4, R14, 0x1, P1 ;  /* 0x0000000e04797211 */ /* 0x000fe200008f0eff */
[----:B------:R-:W-:Y:S01]  /*1be0*/  IMAD R2, R7, 0x4, R6 ;  /* 0x0000000407027824 */ /* 0x000fe200078e0206 */
[----:B-1----:R-:W-:Y:S01]  /*1bf0*/  LEA R122, P2, R5, R12, 0x1 ;  /* 0x0000000c057a7211 */ /* 0x002fe200078408ff */
[----:B------:R-:W-:Y:S01]  /*1c00*/  IMAD.U32 R9, RZ, RZ, UR21 ;  /* 0x00000015ff097e24 */ /* 0x000fe2000f8e00ff */
[-C--:B------:R-:W-:Y:S01]  /*1c10*/  LEA.HI.X.SX32 R125, R3, R14.reuse, 0x1, P0 ;  /* 0x0000000e037d7211 */ /* 0x080fe200000f0eff */
[----:B------:R0:W-:Y:S01]  /*1c20*/  STL.64 [R1+0x108], R120 ;  /* 0x0001087801007387 */ /* 0x0001e20000100a00 */
[----:B------:R-:W-:Y:S01]  /*1c30*/  LEA.HI.X.SX32 R123, R5, R14, 0x1, P2 ;  /* 0x0000000e057b7211 */ /* 0x000fe200010f0eff */
[----:B------:R-:W-:Y:S01]  /*1c40*/  IMAD.U32 R8, RZ, RZ, UR21 ;  /* 0x00000015ff087e24 */ /* 0x000fe2000f8e00ff */
[----:B------:R-:W-:Y:S01]  /*1c50*/  MOV R20, UR21 ;  /* 0x0000001500147c02 */ /* 0x000fe20008000f00 */
[----:B------:R-:W-:Y:S01]  /*1c60*/  STL.64 [R1+0x110], R124 ;  /* 0x0001107c01007387 */ /* 0x000fe20000100a00 */
[----:B------:R-:W-:Y:S01]  /*1c70*/  IMAD R7, R9, 0x4, R2 ;  /* 0x0000000409077824 */ /* 0x000fe200078e0202 */
[----:B------:R-:W-:Y:S01]  /*1c80*/  MOV R27, UR21 ;  /* 0x00000015001b7c02 */ /* 0x000fe20008000f00 */
[----:B------:R-:W-:Y:S01]  /*1c90*/  IMAD.U32 R19, RZ, RZ, UR21 ;  /* 0x00000015ff137e24 */ /* 0x000fe2000f8e00ff */
[----:B------:R1:W-:Y:S01]  /*1ca0*/  STL.64 [R1+0x100], R122 ;  /* 0x0001007a01007387 */ /* 0x0003e20000100a00 */
[----:B------:R-:W-:Y:S01]  /*1cb0*/  IMAD.U32 R18, RZ, RZ, UR21 ;  /* 0x00000015ff127e24 */ /* 0x000fe2000f8e00ff */
[----:B------:R-:W-:Y:S01]  /*1cc0*/  LEA R8, R8, R7, 0x2 ;  /* 0x0000000708087211 */ /* 0x000fe200078e10ff */
[----:B------:R-:W-:Y:S01]  /*1cd0*/  IMAD.U32 R23, RZ, RZ, UR21 ;  /* 0x00000015ff177e24 */ /* 0x000fe2000f8e00ff */
[----:B0-----:R-:W-:Y:S01]  /*1ce0*/  LEA R120, P0, R6, R12, 0x1 ;  /* 0x0000000c06787211 */ /* 0x001fe200078008ff */
[----:B------:R-:W-:-:S02]  /*1cf0*/  IMAD.U32 R22, RZ, RZ, UR21 ;  /* 0x00000015ff167e24 */ /* 0x000fc4000f8e00ff */
[----:B------:R-:W-:Y:S01]  /*1d00*/  IMAD.U32 R25, RZ, RZ, UR21 ;  /* 0x00000015ff197e24 */ /* 0x000fe2000f8e00ff */
[----:B------:R-:W-:Y:S01]  /*1d10*/  LEA.HI.X.SX32 R121, R6, R14, 0x1, P0 ;  /* 0x0000000e06797211 */ /* 0x000fe200000f0eff */
[----:B------:R-:W-:Y:S02]  /*1d20*/  IMAD R9, R19, 0x4, R8 ;  /* 0x0000000413097824 */ /* 0x000fe400078e0208 */
[----:B------:R-:W-:Y:S01]  /*1d30*/  IMAD.U32 R24, RZ, RZ, UR21 ;  /* 0x00000015ff187e24 */ /* 0x000fe2000f8e00ff */
[----:B-1----:R-:W-:Y:S01]  /*1d40*/  LEA R122, P0, R2, R12, 0x1 ;  /* 0x0000000c027a7211 */ /* 0x002fe200078008ff */
[----:B------:R0:W-:Y:S01]  /*1d50*/  STL.64 [R1+0xf8], R120 ;  /* 0x0000f87801007387 */ /* 0x0001e20000100a00 */
[----:B------:R-:W-:Y:S02]  /*1d60*/  IMAD R3, R18, 0x4, R9 ;  /* 0x0000000412037824 */ /* 0x000fe400078e0209 */
[----:B------:R-:W-:Y:S01]  /*1d70*/  IMAD.U32 R26, RZ, RZ, UR21 ;  /* 0x00000015ff1a7e24 */ /* 0x000fe2000f8e00ff */
[----:B------:R-:W-:Y:S01]  /*1d80*/  LEA.HI.X.SX32 R123, R2, R14, 0x1, P0 ;  /* 0x0000000e027b7211 */ /* 0x000fe200000f0eff */
[----:B------:R-:W-:Y:S01]  /*1d90*/  IMAD R4, R20, 0x4, R3 ;  /* 0x0000000414047824 */ /* 0x000fe200078e0203 */
[----:B------:R-:W-:Y:S01]  /*1da0*/  UIADD3 UR8, UR45, 0x10000, URZ ;  /* 0x000100002d087890 */ /* 0x000fe2000fffe03f */
[----:B------:R-:W-:Y:S01]  /*1db0*/  IMAD R13, R16, 0x8, R11 ;  /* 0x00000008100d7824 */ /* 0x000fe200078e020b */
[----:B------:R-:W-:Y:S01]  /*1dc0*/  CS2R R28, SRZ ;  /* 0x00000000001c7805 */ /* 0x000fe2000001ff00 */
[----:B------:R1:W-:Y:S01]  /*1dd0*/  STL.64 [R1+0xf0], R122 ;  /* 0x0000f07a01007387 */ /* 0x0003e20000100a00 */
[----:B------:R-:W-:Y:S01]  /*1de0*/  IMAD R5, R23, 0x4, R4 ;  /* 0x0000000417057824 */ /* 0x000fe200078e0204 */
[----:B------:R-:W-:-:S02]  /*1df0*/  CS2R R30, SRZ ;  /* 0x00000000001e7805 */ /* 0x000fc4000001ff00 */
[C---:B0-----:R-:W-:Y:S01]  /*1e00*/  LEA R120, P1, R7.reuse, R12, 0x1 ;  /* 0x0000000c07787211 */ /* 0x041fe200078208ff */
[----:B------:R-:W-:Y:S01]  /*1e10*/  IMAD R15, R16, 0x8, R13 ;  /* 0x00000008100f7824 */ /* 0x000fe200078e020d */
[----:B------:R-:W-:Y:S01]  /*1e20*/  CS2R R32, SRZ ;  /* 0x0000000000207805 */ /* 0x000fe2000001ff00 */
[----:B------:R-:W-:Y:S01]  /*1e30*/  IMAD R2, R22, 0x4, R5 ;  /* 0x0000000416027824 */ /* 0x000fe200078e0205 */
[----:B------:R-:W-:Y:S01]  /*1e40*/  LEA.HI.X.SX32 R121, R7, R14, 0x1, P1 ;  /* 0x0000000e07797211 */ /* 0x000fe200008f0eff */
[----:B------:R-:W-:Y:S01]  /*1e50*/  IMAD R17, R16, 0x8, R15 ;  /* 0x0000000810117824 */ /* 0x000fe200078e020f */
[-C--:B------:R-:W-:Y:S01]  /*1e60*/  LEA R124, P1, R9, R12.reuse, 0x1 ;  /* 0x0000000c097c7211 */ /* 0x080fe200078208ff */
[----:B------:R-:W-:Y:S01]  /*1e70*/  IMAD R6, R25, 0x4, R2 ;  /* 0x0000000419067824 */ /* 0x000fe200078e0202 */
[----:B------:R-:W-:Y:S02]  /*1e80*/  CS2R R34, SRZ ;  /* 0x0000000000227805 */ /* 0x000fe4000001ff00 */
[----:B-1----:R-:W-:Y:S01]  /*1e90*/  LEA R122, P0, R8, R12, 0x1 ;  /* 0x0000000c087a7211 */ /* 0x002fe200078008ff */
[----:B------:R0:W-:Y:S01]  /*1ea0*/  STL.64 [R1+0xe8], R120 ;  /* 0x0000e87801007387 */ /* 0x0001e20000100a00 */
[----:B------:R-:W-:Y:S01]  /*1eb0*/  IMAD R19, R16, 0x8, R17 ;  /* 0x0000000810137824 */ /* 0x000fe200078e0211 */
[----:B------:R-:W-:-:S02]  /*1ec0*/  CS2R R36, SRZ ;  /* 0x0000000000247805 */ /* 0x000fc4000001ff00 */
[-C--:B------:R-:W-:Y:S02]  /*1ed0*/  LEA.HI.X.SX32 R123, R8, R14.reuse, 0x1, P0 ;  /* 0x0000000e087b7211 */ /* 0x080fe400000f0eff */
[----:B------:R-:W-:Y:S02]  /*1ee0*/  CS2R R38, SRZ ;  /* 0x0000000000267805 */ /* 0x000fe4000001ff00 */
[----:B------:R-:W-:Y:S02]  /*1ef0*/  LEA.HI.X.SX32 R125, R9, R14, 0x1, P1 ;  /* 0x0000000e097d7211 */ /* 0x000fe400008f0eff */
[----:B------:R-:W-:Y:S02]  /*1f00*/  CS2R R40, SRZ ;  /* 0x0000000000287805 */ /* 0x000fe4000001ff00 */
[----:B------:R-:W-:Y:S01]  /*1f10*/  LEA R21, R16, R19, 0x3 ;  /* 0x0000001310157211 */ /* 0x000fe200078e18ff */
[----:B------:R1:W-:Y:S01]  /*1f20*/  STL.64 [R1+0xe0], R122 ;  /* 0x0000e07a01007387 */ /* 0x0003e20000100a00 */
[----:B------:R-:W-:-:S02]  /*1f30*/  CS2R R42, SRZ ;  /* 0x00000000002a7805 */ /* 0x000fc4000001ff00 */
[----:B------:R-:W-:Y:S02]  /*1f40*/  CS2R R44, SRZ ;  /* 0x00000000002c7805 */ /* 0x000fe4000001ff00 */
[----:B------:R-:W-:Y:S02]  /*1f50*/  CS2R R46, SRZ ;  /* 0x00000000002e7805 */ /* 0x000fe4000001ff00 */
[----:B0-----:R-:W-:Y:S01]  /*1f60*/  LEA R120, P2, R3, R12, 0x1 ;  /* 0x0000000c03787211 */ /* 0x001fe200078408ff */
[----:B------:R-:W-:Y:S01]  /*1f70*/  IMAD R23, R16, 0x8, R21 ;  /* 0x0000000810177824 */ /* 0x000fe200078e0215 */
[----:B------:R-:W-:Y:S02]  /*1f80*/  CS2R R48, SRZ ;  /* 0x0000000000307805 */ /* 0x000fe4000001ff00 */
[----:B------:R-:W-:Y:S02]  /*1f90*/  CS2R R50, SRZ ;  /* 0x0000000000327805 */ /* 0x000fe4000001ff00 */
[----:B------:R-:W-:-:S02]  /*1fa0*/  CS2R R52, SRZ ;  /* 0x0000000000347805 */ /* 0x000fc4000001ff00 */
[----:B------:R-:W-:Y:S02]  /*1fb0*/  CS2R R54, SRZ ;  /* 0x0000000000367805 */ /* 0x000fe4000001ff00 */
[----:B------:R-:W-:Y:S02]  /*1fc0*/  CS2R R56, SRZ ;  /* 0x0000000000387805 */ /* 0x000fe4000001ff00 */
[----:B------:R-:W-:Y:S01]  /*1fd0*/  CS2R R58, SRZ ;  /* 0x00000000003a7805 */ /* 0x000fe2000001ff00 */
[----:B-1----:R-:W2:Y:S01]  /*1fe0*/  LDL.LU R122, [R1+0x118] ;  /* 0x00011800017a7983 */ /* 0x002ea20000300800 */
[----:B------:R-:W-:Y:S01]  /*1ff0*/  LEA.HI.X.SX32 R121, R3, R14, 0x1, P2 ;  /* 0x0000000e03797211 */ /* 0x000fe200010f0eff */
[----:B------:R-:W-:Y:S01]  /*2000*/  IMAD R3, R27, 0x4, R6 ;  /* 0x000000041b037824 */ /* 0x000fe200078e0206 */
[----:B------:R-:W-:Y:S01]  /*2010*/  LEA R8, P2, R2, R12, 0x1 ;  /* 0x0000000c02087211 */ /* 0x000fe200078408ff */
[----:B------:R0:W-:Y:S01]  /*2020*/  STL.64 [R1+0xd8], R124 ;  /* 0x0000d87c01007387 */ /* 0x0001e20000100a00 */
[----:B------:R-:W-:Y:S01]  /*2030*/  USHF.R.U32.HI UR8, URZ, 0x4, UR8 ;  /* 0x000000043f087899 */ /* 0x000fe20008011608 */
[----:B------:R-:W-:-:S02]  /*2040*/  CS2R R60, SRZ ;  /* 0x00000000003c7805 */ /* 0x000fc4000001ff00 */
[----:B------:R-:W-:Y:S01]  /*2050*/  LEA R7, R24, R3, 0x2 ;  /* 0x0000000318077211 */ /* 0x000fe200078e10ff */
[----:B------:R1:W-:Y:S01]  /*2060*/  STL.64 [R1+0xd0], R120 ;  /* 0x0000d07801007387 */ /* 0x0003e20000100a00 */
[----:B------:R-:W-:Y:S01]  /*2070*/  LEA.HI.X.SX32 R9, R2, R14, 0x1, P2 ;  /* 0x0000000e02097211 */ /* 0x000fe200010f0eff */
[----:B------:R-:W-:Y:S01]  /*2080*/  USGXT.U32 UR10, UR8, 0xe ;  /* 0x0000000e080a789a */ /* 0x000fe20008000000 */
[----:B------:R-:W-:Y:S01]  /*2090*/  CS2R R24, SRZ ;  /* 0x0000000000187805 */ /* 0x000fe2000001ff00 */
[----:B------:R-:W-:Y:S01]  /*20a0*/  IMAD R2, R26, 0x4, R7 ;  /* 0x000000041a027824 */ /* 0x000fe200078e0207 */
[----:B------:R-:W-:Y:S01]  /*20b0*/  UMOV UR7, URZ ;  /* 0x0000003f00077c82 */ /* 0x000fe20008000000 */
[----:B------:R-:W-:Y:S01]  /*20c0*/  UIADD3 UR14, UP0, UR10, 0x2, URZ ;  /* 0x000000020a0e7890 */ /* 0x000fe2000ff1e03f */
[----:B------:R-:W-:Y:S02]  /*20d0*/  CS2R R26, SRZ ;  /* 0x00000000001a7805 */ /* 0x000fe4000001ff00 */
[----:B0-----:R-:W-:-:S02]  /*20e0*/  LEA R124, P0, R4, R12, 0x1 ;  /* 0x0000000c047c7211 */ /* 0x001fc400078008ff */
[----:B------:R-:W-:Y:S01]  /*20f0*/  CS2R R62, SRZ ;  /* 0x00000000003e7805 */ /* 0x000fe2000001ff00 */
[----:B------:R-:W-:Y:S01]  /*2100*/  UIADD3.X UR15, UR7, 0x40000040, URZ, UP0, !UPT ;  /* 0x40000040070f7890 */ /* 0x000fe200087fe43f */
[----:B------:R-:W-:Y:S02]  /*2110*/  CS2R R64, SRZ ;  /* 0x0000000000407805 */ /* 0x000fe4000001ff00 */
[----:B-1----:R-:W-:Y:S02]  /*2120*/  LEA R120, P1, R5, R12, 0x1 ;  /* 0x0000000c05787211 */ /* 0x002fe400078208ff */
[----:B------:R-:W-:Y:S02]  /*2130*/  CS2R R66, SRZ ;  /* 0x0000000000427805 */ /* 0x000fe4000001ff00 */
[----:B------:R-:W-:Y:S02]  /*2140*/  LEA.HI.X.SX32 R125, R4, R14, 0x1, P0 ;  /* 0x0000000e047d7211 */ /* 0x000fe400000f0eff */
[----:B------:R-:W-:-:S02]  /*2150*/  CS2R R68, SRZ ;  /* 0x0000000000447805 */ /* 0x000fc4000001ff00 */
[----:B------:R-:W-:Y:S02]  /*2160*/  LEA.HI.X.SX32 R121, R5, R14, 0x1, P1 ;  /* 0x0000000e05797211 */ /* 0x000fe400008f0eff */
[----:B------:R-:W-:Y:S02]  /*2170*/  CS2R R70, SRZ ;  /* 0x0000000000467805 */ /* 0x000fe4000001ff00 */
[C---:B------:R-:W-:Y:S01]  /*2180*/  LEA R4, P3, R2.reuse, R12, 0x1 ;  /* 0x0000000c02047211 */ /* 0x040fe200078608ff */
[----:B------:R0:W-:Y:S01]  /*2190*/  STL.64 [R1+0xc8], R124 ;  /* 0x0000c87c01007387 */ /* 0x0001e20000100a00 */
[----:B------:R-:W-:Y:S02]  /*21a0*/  CS2R R72, SRZ ;  /* 0x0000000000487805 */ /* 0x000fe4000001ff00 */
[----:B------:R-:W-:Y:S02]  /*21b0*/  CS2R R74, SRZ ;  /* 0x00000000004a7805 */ /* 0x000fe4000001ff00 */
[----:B------:R-:W-:Y:S01]  /*21c0*/  LEA.HI.X.SX32 R5, R2, R14, 0x1, P3 ;  /* 0x0000000e02057211 */ /* 0x000fe200018f0eff */
[----:B------:R1:W-:Y:S01]  /*21d0*/  STL.64 [R1+0xc0], R120 ;  /* 0x0000c07801007387 */ /* 0x0003e20000100a00 */
[----:B------:R-:W-:-:S02]  /*21e0*/  MOV R2, 0xff800000 ;  /* 0xff80000000027802 */ /* 0x000fc40000000f00 */
[----:B------:R-:W-:Y:S02]  /*21f0*/  CS2R R76, SRZ ;  /* 0x00000000004c7805 */ /* 0x000fe4000001ff00 */
[----:B------:R-:W-:Y:S01]  /*2200*/  CS2R R78, SRZ ;  /* 0x00000000004e7805 */ /* 0x000fe2000001ff00 */
[----:B------:R3:W-:Y:S01]  /*2210*/  STL.64 [R1+0xb8], R8 ;  /* 0x0000b80801007387 */ /* 0x0007e20000100a00 */
[----:B------:R-:W-:Y:S02]  /*2220*/  CS2R R80, SRZ ;  /* 0x0000000000507805 */ /* 0x000fe4000001ff00 */
[----:B------:R-:W-:Y:S02]  /*2230*/  CS2R R82, SRZ ;  /* 0x0000000000527805 */ /* 0x000fe4000001ff00 */
[----:B------:R-:W-:Y:S02]  /*2240*/  CS2R R84, SRZ ;  /* 0x0000000000547805 */ /* 0x000fe4000001ff00 */
[----:B0-----:R-:W-:-:S02]  /*2250*/  LEA R124, P0, R6, R12, 0x1 ;  /* 0x0000000c067c7211 */ /* 0x001fc400078008ff */
[----:B------:R-:W-:Y:S01]  /*2260*/  CS2R R86, SRZ ;  /* 0x0000000000567805 */ /* 0x000fe2000001ff00 */
[----:B------:R-:W-:Y:S01]  /*2270*/  UMOV UR5, URZ ;  /* 0x0000003f00057c82 */ /* 0x000fe20008000000 */
[----:B------:R-:W-:Y:S01]  /*2280*/  UMOV UR4, URZ ;  /* 0x0000003f00047c82 */ /* 0x000fe20008000000 */
[----:B-1----:R-:W-:Y:S01]  /*2290*/  LEA R120, P1, R3, R12, 0x1 ;  /* 0x0000000c03787211 */ /* 0x002fe200078208ff */
[----:B------:R-:W-:Y:S01]  /*22a0*/  UMOV UR6, URZ ;  /* 0x0000003f00067c82 */ /* 0x000fe20008000000 */
[----:B------:R-:W-:Y:S01]  /*22b0*/  LEA.HI.X.SX32 R125, R6, R14, 0x1, P0 ;  /* 0x0000000e067d7211 */ /* 0x000fe200000f0eff */
[----:B------:R-:W-:Y:S01]  /*22c0*/  UIADD3.64 UR26, UR14, 0x2, URZ ;  /* 0x000000020e1a7897 */ /* 0x000fe2000fffe03f */
[----:B---3--:R-:W-:Y:S01]  /*22d0*/  LEA R8, P2, R7, R12, 0x1 ;  /* 0x0000000c07087211 */ /* 0x008fe200078408ff */
[----:B------:R-:W-:Y:S01]  /*22e0*/  UIADD3.64 UR30, UR14, 0x4, URZ ;  /* 0x000000040e1e7897 */ /* 0x000fe2000fffe03f */
[-C--:B------:R-:W-:Y:S01]  /*22f0*/  LEA.HI.X.SX32 R121, R3, R14.reuse, 0x1, P1 ;  /* 0x0000000e03797211 */ /* 0x080fe200008f0eff */
[----:B------:R-:W-:Y:S01]  /*2300*/  STL.64 [R1+0xb0], R124 ;  /* 0x0000b07c01007387 */ /* 0x000fe20000100a00 */
[----:B------:R-:W-:Y:S01]  /*2310*/  LEA.HI.X.SX32 R9, R7, R14, 0x1, P2 ;  /* 0x0000000e07097211 */ /* 0x000fe200010f0eff */
[----:B------:R-:W-:Y:S01]  /*2320*/  IMAD R3, R16, 0x8, R23 ;  /* 0x0000000810037824 */ /* 0x000fe200078e0217 */
[----:B------:R-:W-:Y:S01]  /*2330*/  UIADD3.64 UR34, UR14, 0x1fe, URZ ;  /* 0x000001fe0e227897 */ /* 0x000fe2000fffe03f */
[----:B------:R-:W-:Y:S01]  /*2340*/  STL.64 [R1+0xa8], R120 ;  /* 0x0000a87801007387 */ /* 0x000fe20000100a00 */
[----:B------:R-:W-:-:S02]  /*2350*/  UIADD3.64 UR38, UR14, 0x200, URZ ;  /* 0x000002000e267897 */ /* 0x000fc4000fffe03f */
[----:B------:R-:W-:Y:S01]  /*2360*/  UIADD3.64 UR42, UR14, 0x202, URZ ;  /* 0x000002020e2a7897 */ /* 0x000fe2000fffe03f */
[----:B------:R-:W-:Y:S01]  /*2370*/  STL.64 [R1+0xa0], R8 ;  /* 0x0000a00801007387 */ /* 0x000fe20000100a00 */
[----:B------:R-:W-:Y:S01]  /*2380*/  UIADD3.64 UR18, UR14, 0x204, URZ ;  /* 0x000002040e127897 */ /* 0x000fe2000fffe03f */
[----:B------:R-:W-:Y:S02]  /*2390*/  ULDC UR20, c[0x0][0x238] ;  /* 0x00008e0000147ab9 */ /* 0x000fe40000000800 */
[----:B------:R0:W-:Y:S01]  /*23a0*/  STL.64 [R1+0x98], R4 ;  /* 0x0000980401007387 */ /* 0x0001e20000100a00 */
[----:B------:R-:W-:Y:S01]  /*23b0*/  UMOV UR11, 0x40000040 ;  /* 0x40000040000b7882 */ /* 0x000fe20000000000 */
[----:B0-----:R-:W-:Y:S02]  /*23c0*/  IMAD R5, R16, 0x8, R3 ;  /* 0x0000000810057824 */ /* 0x001fe400078e0203 */
[----:B------:R-:W-:Y:S01]  /*23d0*/  IMAD.MOV.U32 R4, RZ, RZ, -0x800000 ;  /* 0xff800000ff047424 */ /* 0x000fe200078e00ff */
[----:B--2---:R-:W-:-:S02]  /*23e0*/  LEA R6, P2, R15, R122, 0x1 ;  /* 0x0000007a0f067211 */ /* 0x004fc400078408ff */
[----:B------:R-:W-:Y:S02]  /*23f0*/  LEA R120, P0, R11, R122, 0x1 ;  /* 0x0000007a0b787211 */ /* 0x000fe400078008ff */
[-C--:B------:R-:W-:Y:S02]  /*2400*/  LEA.HI.X.SX32 R7, R15, R10.reuse, 0x1, P2 ;  /* 0x0000000a0f077211 */ /* 0x080fe400010f0eff */
[----:B------:R-:W-:Y:S02]  /*2410*/  LEA.HI.X.SX32 R121, R11, R10, 0x1, P0 ;  /* 0x0000000a0b797211 */ /* 0x000fe400000f0eff */
[-C--:B------:R-:W-:Y:S01]  /*2420*/  LEA R8, P1, R13, R122.reuse, 0x1 ;  /* 0x0000007a0d087211 */ /* 0x080fe200078208ff */
[----:B------:R0:W-:Y:S01]  /*2430*/  STL.64 [R1+0x80], R6 ;  /* 0x0000800601007387 */ /* 0x0001e20000100a00 */
[----:B------:R-:W-:Y:S02]  /*2440*/  LEA R124, P0, R17, R122, 0x1 ;  /* 0x0000007a117c7211 */ /* 0x000fe400078008ff */
[-C--:B------:R-:W-:Y:S01]  /*2450*/  LEA.HI.X.SX32 R9, R13, R10.reuse, 0x1, P1 ;  /* 0x0000000a0d097211 */ /* 0x080fe200008f0eff */
[----:B------:R1:W-:Y:S01]  /*2460*/  STL.64 [R1+0x90], R120 ;  /* 0x0000907801007387 */ /* 0x0003e20000100a00 */
[----:B------:R-:W-:-:S02]  /*2470*/  LEA.HI.X.SX32 R125, R17, R10, 0x1, P0 ;  /* 0x0000000a117d7211 */ /* 0x000fc400000f0eff */
[C---:B------:R-:W-:Y:S01]  /*2480*/  LEA R12, P2, R21.reuse, R122, 0x1 ;  /* 0x0000007a150c7211 */ /* 0x040fe200078408ff */
[----:B------:R2:W-:Y:S03]  /*2490*/  STL.64 [R1+0x88], R8 ;  /* 0x0000880801007387 */ /* 0x0005e60000100a00 */
[----:B------:R-:W-:Y:S01]  /*24a0*/  LEA.HI.X.SX32 R13, R21, R10, 0x1, P2 ;  /* 0x0000000a150d7211 */ /* 0x000fe200010f0eff */
[----:B0-----:R-:W-:Y:S01]  /*24b0*/  IMAD R7, R16, 0x8, R5 ;  /* 0x0000000810077824 */ /* 0x001fe200078e0205 */
[----:B------:R-:W-:Y:S01]  /*24c0*/  STL.64 [R1+0x78], R124 ;  /* 0x0000787c01007387 */ /* 0x000fe20000100a00 */
[-C--:B------:R-:W-:Y:S02]  /*24d0*/  LEA R14, P2, R5, R122.reuse, 0x1 ;  /* 0x0000007a050e7211 */ /* 0x080fe400078408ff */
[----:B-1----:R-:W-:Y:S02]  /*24e0*/  LEA R120, P1, R19, R122, 0x1 ;  /* 0x0000007a13787211 */ /* 0x002fe400078208ff */
[----:B------:R-:W-:-:S02]  /*24f0*/  LEA.HI.X.SX32 R15, R5, R10, 0x1, P2 ;  /* 0x0000000a050f7211 */ /* 0x000fc400010f0eff */
[----:B------:R-:W-:Y:S01]  /*2500*/  LEA.HI.X.SX32 R121, R19, R10, 0x1, P1 ;  /* 0x0000000a13797211 */ /* 0x000fe200008f0eff */
[----:B--2---:R-:W-:Y:S01]  /*2510*/  IMAD R9, R16, 0x8, R7 ;  /* 0x0000000810097824 */ /* 0x004fe200078e0207 */
[----:B------:R-:W-:-:S03]  /*2520*/  LEA R18, P1, R3, R122, 0x1 ;  /* 0x0000007a03127211 */ /* 0x000fc600078208ff */
[----:B------:R0:W-:Y:S01]  /*2530*/  STL.64 [R1+0x70], R120 ;  /* 0x0000707801007387 */ /* 0x0001e20000100a00 */
[----:B------:R-:W-:Y:S02]  /*2540*/  LEA R11, R16, R9, 0x3 ;  /* 0x00000009100b7211 */ /* 0x000fe400078e18ff */
[----:B------:R-:W-:Y:S01]  /*2550*/  LEA.HI.X.SX32 R19, R3, R10, 0x1, P1 ;  /* 0x0000000a03137211 */ /* 0x000fe200008f0eff */
[----:B------:R1:W-:Y:S01]  /*2560*/  STL.64 [R1+0x68], R12 ;  /* 0x0000680c01007387 */ /* 0x0003e20000100a00 */
[----:B0-----:R-:W-:-:S04]  /*2570*/  LEA R120, P0, R23, R122, 0x1 ;  /* 0x0000007a17787211 */ /* 0x001fc800078008ff */
[----:B------:R-:W-:Y:S01]  /*2580*/  LEA.HI.X.SX32 R121, R23, R10, 0x1, P0 ;  /* 0x0000000a17797211 */ /* 0x000fe200000f0eff */
[C---:B-1----:R-:W-:Y:S01]  /*2590*/  IMAD R13, R16.reuse, 0x8, R11 ;  /* 0x00000008100d7824 */ /* 0x042fe200078e020b */
[C---:B------:R-:W-:Y:S01]  /*25a0*/  LEA R20, P0, R7.reuse, R122, 0x1 ;  /* 0x0000007a07147211 */ /* 0x040fe200078008ff */
[----:B------:R-:W-:Y:S02]  /*25b0*/  IMAD.MOV.U32 R23, RZ, RZ, 0x3f800000 ;  /* 0x3f800000ff177424 */ /* 0x000fe400078e00ff */
[----:B------:R-:W-:Y:S01]  /*25c0*/  STL.64 [R1+0x60], R120 ;  /* 0x0000607801007387 */ /* 0x000fe20000100a00 */
[C---:B------:R-:W-:Y:S01]  /*25d0*/  IMAD R3, R16.reuse, 0x8, R13 ;  /* 0x0000000810037824 */ /* 0x040fe200078e020d */
[----:B------:R-:W-:Y:S02]  /*25e0*/  LEA.HI.X.SX32 R21, R7, R10, 0x1, P0 ;  /* 0x0000000a07157211 */ /* 0x000fe400000f0eff */
[----:B------:R0:W-:Y:S01]  /*25f0*/  STL.64 [R1+0x58], R18 ;  /* 0x0000581201007387 */ /* 0x0001e20000100a00 */
[----:B------:R-:W-:-:S03]  /*2600*/  IMAD R5, R16, 0x8, R3 ;  /* 0x0000000810057824 */ /* 0x000fc600078e0203 */
[----:B------:R1:W-:Y:S01]  /*2610*/  STL.64 [R1+0x50], R14 ;  /* 0x0000500e01007387 */ /* 0x0003e20000100a00 */
[----:B------:R-:W-:-:S03]  /*2620*/  IMAD R7, R16, 0x8, R5 ;  /* 0x0000000810077824 */ /* 0x000fc600078e0205 */
[----:B------:R-:W-:Y:S01]  /*2630*/  STL.64 [R1+0x48], R20 ;  /* 0x0000481401007387 */ /* 0x000fe20000100a00 */
[-C--:B0-----:R-:W-:Y:S02]  /*2640*/  LEA R18, P1, R9, R122.reuse, 0x1 ;  /* 0x0000007a09127211 */ /* 0x081fe400078208ff */
[----:B-1----:R-:W-:Y:S02]  /*2650*/  LEA R14, P2, R11, R122, 0x1 ;  /* 0x0000007a0b0e7211 */ /* 0x002fe400078408ff */
[-C--:B------:R-:W-:Y:S02]  /*2660*/  LEA.HI.X.SX32 R19, R9, R10.reuse, 0x1, P1 ;  /* 0x0000000a09137211 */ /* 0x080fe400008f0eff */
[----:B------:R-:W-:Y:S02]  /*2670*/  LEA.HI.X.SX32 R15, R11, R10, 0x1, P2 ;  /* 0x0000000a0b0f7211 */ /* 0x000fe400010f0eff */
[C---:B------:R-:W-:Y:S01]  /*2680*/  LEA R8, P2, R5.reuse, R122, 0x1 ;  /* 0x0000007a05087211 */ /* 0x040fe200078408ff */
[----:B------:R0:W-:Y:S03]  /*2690*/  STL.64 [R1+0x40], R18 ;  /* 0x0000401201007387 */ /* 0x0001e60000100a00 */
[----:B------:R-:W-:Y:S01]  /*26a0*/  LEA.HI.X.SX32 R9, R5, R10, 0x1, P2 ;  /* 0x0000000a05097211 */ /* 0x000fe200010f0eff */
[----:B------:R1:W-:Y:S01]  /*26b0*/  STL.64 [R1+0x38], R14 ;  /* 0x0000380e01007387 */ /* 0x0003e20000100a00 */
[----:B------:R-:W-:-:S02]  /*26c0*/  LOP3.LUT R5, R0, 0x40, RZ, 0x3c, !PT ;  /* 0x0000004000057812 */ /* 0x000fc400078e3cff */
[-C--:B0-----:R-:W-:Y:S02]  /*26d0*/  LEA R18, P0, R13, R122.reuse, 0x1 ;  /* 0x0000007a0d127211 */ /* 0x081fe400078008ff */
[----:B-1----:R-:W-:Y:S02]  /*26e0*/  LEA R14, P1, R3, R122, 0x1 ;  /* 0x0000007a030e7211 */ /* 0x002fe400078208ff */
[-C--:B------:R-:W-:Y:S02]  /*26f0*/  LEA.HI.X.SX32 R19, R13, R10.reuse, 0x1, P0 ;  /* 0x0000000a0d137211 */ /* 0x080fe400000f0eff */
[----:B------:R-:W-:Y:S01]  /*2700*/  LEA.HI.X.SX32 R15, R3, R10, 0x1, P1 ;  /* 0x0000000a030f7211 */ /* 0x000fe200008f0eff */
[----:B------:R-:W-:Y:S01]  /*2710*/  IMAD.MOV.U32 R3, RZ, RZ, 0x3f800000 ;  /* 0x3f800000ff037424 */ /* 0x000fe200078e00ff */
[C---:B------:R-:W-:Y:S01]  /*2720*/  LEA R122, P3, R7.reuse, R122, 0x1 ;  /* 0x0000007a077a7211 */ /* 0x040fe200078608ff */
[----:B------:R0:W-:Y:S03]  /*2730*/  STL.64 [R1+0x30], R18 ;  /* 0x0000301201007387 */ /* 0x0001e60000100a00 */
[----:B------:R-:W-:Y:S01]  /*2740*/  LEA.HI.X.SX32 R123, R7, R10, 0x1, P3 ;  /* 0x0000000a077b7211 */ /* 0x000fe200018f0eff */
[----:B------:R0:W-:Y:S04]  /*2750*/  STL.64 [R1+0x28], R14 ;  /* 0x0000280e01007387 */ /* 0x0001e80000100a00 */
[----:B------:R0:W-:Y:S04]  /*2760*/  STL.64 [R1], R8 ;  /* 0x0000000801007387 */ /* 0x0001e80000100a00 */
.L_x_1:
[----:B------:R-:W2:Y:S04]  /*2770*/  LDL.64 R20, [R1+0x110] ;  /* 0x0001100001147983 */ /* 0x000ea80000100a00 */
[----:B------:R-:W3:Y:S04]  /*2780*/  LDL.64 R12, [R1+0x108] ;  /* 0x00010800010c7983 */ /* 0x000ee80000100a00 */
[----:B0-----:R-:W4:Y:S01]  /*2790*/  LDL.64 R14, [R1+0x100] ;  /* 0x00010000010e7983 */ /* 0x001f220000100a00 */
[----:B------:R-:W-:Y:S02]  /*27a0*/  IMAD.U32 R6, RZ, RZ, UR5 ;  /* 0x00000005ff067e24 */ /* 0x000fe4000f8e00ff */
[----:B------:R-:W-:Y:S01]  /*27b0*/  IMAD.U32 R8, RZ, RZ, UR5 ;  /* 0x00000005ff087e24 */ /* 0x000fe2000f8e00ff */
[----:B------:R-:W4:Y:S01]  /*27c0*/  LDL.64 R16, [R1+0xf8] ;  /* 0x0000f80001107983 */ /* 0x000f220000100a00 */
[----:B------:R-:W-:-:S03]  /*27d0*/  IMAD.U32 R10, RZ, RZ, UR5 ;  /* 0x00000005ff0a7e24 */ /* 0x000fc6000f8e00ff */
[----:B------:R-:W4:Y:S04]  /*27e0*/  LDL.64 R18, [R1+0xf0] ;  /* 0x0000f00001127983 */ /* 0x000f280000100a00 */
[----:B------:R-:W-:Y:S04]  /*27f0*/  STL [R1+0x138], R4 ;  /* 0x0001380401007387 */ /* 0x000fe80000100800 */
[----:B-----5:R-:W-:Y:S04]  /*2800*/  STL.64 [R1+0x130], R122 ;  /* 0x0001307a01007387 */ /* 0x020fe80000100a00 */
[----:B------:R-:W-:Y:S04]  /*2810*/  STL [R1+0x11c], R23 ;  /* 0x00011c1701007387 */ /* 0x000fe80000100800 */
[----:B------:R-:W-:Y:S04]  /*2820*/  STL [R1+0x118], R3 ;  /* 0x0001180301007387 */ /* 0x000fe80000100800 */
[----:B------:R-:W-:Y:S01]  /*2830*/  STL [R1+0x13c], R2 ;  /* 0x00013c0201007387 */ /* 0x000fe20000100800 */
[----:B--2---:R-:W-:-:S03]  /*2840*/  IMAD.WIDE R6, R6, 0x2, R20 ;  /* 0x0000000206067825 */ /* 0x004fc600078e0214 */
[----:B------:R-:W2:Y:S01]  /*2850*/  LDL.64 R20, [R1+0xe8] ;  /* 0x0000e80001147983 */ /* 0x000ea20000100a00 */
[----:B---3--:R-:W-:Y:S01]  /*2860*/  IMAD.WIDE R8, R8, 0x2, R12 ;  /* 0x0000000208087825 */ /* 0x008fe200078e020c */
[----:B------:R-:W-:Y:S02]  /*2870*/  MOV R12, UR5 ;  /* 0x00000005000c7c02 */ /* 0x000fe40008000f00 */
[----:B------:R0:W-:Y:S01]  /*2880*/  STL.64 [R1+0x140], R6 ;  /* 0x0001400601007387 */ /* 0x0001e20000100a00 */
[----:B----4-:R-:W-:-:S03]  /*2890*/  IMAD.WIDE R10, R10, 0x2, R14 ;  /* 0x000000020a0a7825 */ /* 0x010fc600078e020e */
[----:B------:R1:W-:Y:S04]  /*28a0*/  STL.64 [R1+0x148], R8 ;  /* 0x0001480801007387 */ /* 0x0003e80000100a00 */
[----:B------:R3:W-:Y:S04]  /*28b0*/  STL.64 [R1+0x150], R10 ;  /* 0x0001500a01007387 */ /* 0x0007e80000100a00 */
[----:B0-----:R-:W4:Y:S04]  /*28c0*/  LDL.64 R6, [R1+0xd0] ;  /* 0x0000d00001067983 */ /* 0x001f280000100a00 */
[----:B-1----:R-:W4:Y:S04]  /*28d0*/  LDL.64 R8, [R1+0xd8] ;  /* 0x0000d80001087983 */ /* 0x002f280000100a00 */
[----:B---3--:R-:W3:Y:S04]  /*28e0*/  LDL.64 R10, [R1+0xe0] ;  /* 0x0000e000010a7983 */ /* 0x008ee80000100a00 */
[----:B------:R-:W3:Y:S04]  /*28f0*/  LDL.64 R2, [R1+0xc8] ;  /* 0x0000c80001027983 */ /* 0x000ee80000100a00 */
[----:B------:R-:W3:Y:S04]  /*2900*/  LDL.64 R4, [R1+0xc0] ;  /* 0x0000c00001047983 */ /* 0x000ee80000100a00 */
[----:B------:R-:W3:Y:S01]  /*2910*/  LDL.64 R22, [R1+0xb8] ;  /* 0x0000b80001167983 */ /* 0x000ee20000100a00 */
[----:B------:R-:W-:-:S02]  /*2920*/  IMAD.U32 R14, RZ, RZ, UR5 ;  /* 0x00000005ff0e7e24 */ /* 0x000fc4000f8e00ff */
[----:B------:R-:W-:Y:S01]  /*2930*/  IMAD.WIDE R12, R12, 0x2, R16 ;  /* 0x000000020c0c7825 */ /* 0x000fe200078e0210 */
[----:B------:R-:W3:Y:S03]  /*2940*/  LDL.64 R122, [R1+0xb0] ;  /* 0x0000b000017a7983 */ /* 0x000ee60000100a00 */
[----:B------:R-:W-:Y:S01]  /*2950*/  IMAD.U32 R16, RZ, RZ, UR5 ;  /* 0x00000005ff107e24 */ /* 0x000fe2000f8e00ff */
[----:B------:R-:W3:Y:S01]  /*2960*/  LDL.64 R120, [R1+0xa0] ;  /* 0x0000a00001787983 */ /* 0x000ee20000100a00 */
[----:B------:R-:W-:Y:S01]  /*2970*/  IMAD.WIDE R14, R14, 0x2, R18 ;  /* 0x000000020e0e7825 */ /* 0x000fe200078e0212 */
[----:B------:R-:W-:Y:S02]  /*2980*/  MOV R90, UR5 ;  /* 0x00000005005a7c02 */ /* 0x000fe40008000f00 */
[----:B------:R-:W3:Y:S01]  /*2990*/  LDL.64 R124, [R1+0xa8] ;  /* 0x0000a800017c7983 */ /* 0x000ee20000100a00 */
[----:B------:R-:W-:-:S02]  /*29a0*/  IMAD.U32 R18, RZ, RZ, UR5 ;  /* 0x00000005ff127e24 */ /* 0x000fc4000f8e00ff */
[----:B------:R-:W-:Y:S01]  /*29b0*/  IMAD.U32 R88, RZ, RZ, UR5 ;  /* 0x00000005ff587e24 */ /* 0x000fe2000f8e00ff */
[----:B------:R-:W3:Y:S01]  /*29c0*/  LDG.E.U16 R14, desc[UR46][R14.64] ;  /* 0x0000002e0e0e7981 */ /* 0x000ee2000c1e1500 */
[----:B------:R-:W-:Y:S02]  /*29d0*/  IMAD.U32 R92, RZ, RZ, UR5 ;  /* 0x00000005ff5c7e24 */ /* 0x000fe4000f8e00ff */
[----:B------:R-:W-:Y:S01]  /*29e0*/  IMAD.U32 R94, RZ, RZ, UR5 ;  /* 0x00000005ff5e7e24 */ /* 0x000fe2000f8e00ff */
[----:B------:R-:W3:Y:S01]  /*29f0*/  LDG.E.U16 R12, desc[UR46][R12.64] ;  /* 0x0000002e0c0c7981 */ /* 0x000ee2000c1e1500 */
[----:B--2---:R-:W-:-:S04]  /*2a00*/  IMAD.WIDE R16, R16, 0x2, R20 ;  /* 0x0000000210107825 */ /* 0x004fc800078e0214 */
[----:B------:R-:W-:Y:S02]  /*2a10*/  IMAD.U32 R20, RZ, RZ, UR5 ;  /* 0x00000005ff147e24 */ /* 0x000fe4000f8e00ff */
[----:B------:R-:W-:Y:S01]  /*2a20*/  IMAD.U32 R96, RZ, RZ, UR5 ;  /* 0x00000005ff607e24 */ /* 0x000fe2000f8e00ff */
[----:B------:R-:W2:Y:S01]  /*2a30*/  LDG.E.U16 R16, desc[UR46][R16.64] ;  /* 0x0000002e10107981 */ /* 0x000ea2000c1e1500 */
[----:B----4-:R-:W-:-:S04]  /*2a40*/  IMAD.WIDE R88, R88, 0x2, R6 ;  /* 0x0000000258587825 */ /* 0x010fc800078e0206 */
[----:B------:R-:W-:Y:S02]  /*2a50*/  IMAD.WIDE R20, R20, 0x2, R8 ;  /* 0x0000000214147825 */ /* 0x000fe400078e0208 */
[----:B------:R-:W4:Y:S02]  /*2a60*/  LDG.E.U16 R88, desc[UR46][R88.64] ;  /* 0x0000002e58587981 */ /* 0x000f24000c1e1500 */
[----:B---3--:R-:W-:Y:S02]  /*2a70*/  IMAD.WIDE R18, R18, 0x2, R10 ;  /* 0x0000000212127825 */ /* 0x008fe400078e020a */
[----:B------:R-:W3:Y:S02]  /*2a80*/  LDL.LU.64 R10, [R1+0x150] ;  /* 0x00015000010a7983 */ /* 0x000ee40000300a00 */
[----:B------:R-:W-:Y:S02]  /*2a90*/  IMAD.WIDE R90, R90, 0x2, R2 ;  /* 0x000000025a5a7825 */ /* 0x000fe400078e0202 */
[----:B------:R-:W2:Y:S02]  /*2aa0*/  LDL.LU.64 R8, [R1+0x148] ;  /* 0x0001480001087983 */ /* 0x000ea40000300a00 */
[----:B------:R-:W-:-:S02]  /*2ab0*/  IMAD.WIDE R92, R92, 0x2, R4 ;  /* 0x000000025c5c7825 */ /* 0x000fc400078e0204 */
[----:B------:R-:W4:Y:S02]  /*2ac0*/  LDL.LU.64 R6, [R1+0x140] ;  /* 0x0001400001067983 */ /* 0x000f240000300a00 */
[----:B------:R-:W-:Y:S02]  /*2ad0*/  IMAD.WIDE R94, R94, 0x2, R22 ;  /* 0x000000025e5e7825 */ /* 0x000fe400078e0216 */
[----:B------:R-:W2:Y:S04]  /*2ae0*/  LDL.LU R2, [R1+0x13c] ;  /* 0x00013c0001027983 */ /* 0x000ea80000300800 */
[----:B------:R-:W2:Y:S04]  /*2af0*/  LDL.LU R4, [R1+0x138] ;  /* 0x0001380001047983 */ /* 0x000ea80000300800 */
[----:B------:R-:W2:Y:S01]  /*2b00*/  LDL.64 R22, [R1+0x98] ;  /* 0x0000980001167983 */ /* 0x000ea20000100a00 */
[----:B------:R-:W-:-:S02]  /*2b10*/  IMAD.U32 R100, RZ, RZ, UR5 ;  /* 0x00000005ff647e24 */ /* 0x000fc4000f8e00ff */
[----:B------:R-:W-:Y:S01]  /*2b20*/  IMAD.WIDE R96, R96, 0x2, R122 ;  /* 0x0000000260607825 */ /* 0x000fe200078e027a */
[----:B------:R-:W-:Y:S01]  /*2b30*/  MOV R5, UR5 ;  /* 0x0000000500057c02 */ /* 0x000fe20008000f00 */
[----:B------:R-:W2:Y:S02]  /*2b40*/  LDG.E.U16 R18, desc[UR46][R18.64] ;  /* 0x0000002e12127981 */ /* 0x000ea4000c1e1500 */
[----:B------:R-:W-:Y:S02]  /*2b50*/  IMAD.WIDE R100, R100, 0x2, R120 ;  /* 0x0000000264647825 */ /* 0x000fe400078e0278 */
[----:B------:R-:W2:Y:S02]  /*2b60*/  LDG.E.U16 R92, desc[UR46][R92.64] ;  /* 0x0000002e5c5c7981 */ /* 0x000ea4000c1e1500 */
[----:B------:R-:W-:Y:S02]  /*2b70*/  IMAD.U32 R98, RZ, RZ, UR5 ;  /* 0x00000005ff627e24 */ /* 0x000fe4000f8e00ff */
[----:B------:R-:W2:Y:S02]  /*2b80*/  LDG.E.U16 R96, desc[UR46][R96.64] ;  /* 0x0000002e60607981 */ /* 0x000ea4000c1e1500 */
[----:B------:R-:W-:-:S02]  /*2b90*/  IMAD.WIDE R98, R98, 0x2, R124 ;  /* 0x0000000262627825 */ /* 0x000fc400078e027c */
[----:B------:R-:W2:Y:S04]  /*2ba0*/  LDG.E.U16 R100, desc[UR46][R100.64] ;  /* 0x0000002e64647981 */ /* 0x000ea8000c1e1500 */
[----:B------:R-:W2:Y:S04]  /*2bb0*/  LDG.E.U16 R20, desc[UR46][R20.64] ;  /* 0x0000002e14147981 */ /* 0x000ea8000c1e1500 */
[----:B------:R-:W2:Y:S04]  /*2bc0*/  LDG.E.U16 R90, desc[UR46][R90.64] ;  /* 0x0000002e5a5a7981 */ /* 0x000ea8000c1e1500 */
[----:B------:R-:W2:Y:S04]  /*2bd0*/  LDG.E.U16 R94, desc[UR46][R94.64] ;  /* 0x0000002e5e5e7981 */ /* 0x000ea8000c1e1500 */
[----:B------:R-:W2:Y:S04]  /*2be0*/  LDG.E.U16 R98, desc[UR46][R98.64] ;  /* 0x0000002e62627981 */ /* 0x000ea8000c1e1500 */
[----:B------:R-:W2:Y:S04]  /*2bf0*/  LDL.LU.64 R122, [R1+0x130] ;  /* 0x00013000017a7983 */ /* 0x000ea80000300a00 */
[----:B------:R-:W2:Y:S04]  /*2c00*/  LDL.64 R120, [R1+0x90] ;  /* 0x0000900001787983 */ /* 0x000ea80000100a00 */
[----:B---3--:R-:W3:Y:S04]  /*2c10*/  LDG.E.U16 R10, desc[UR46][R10.64] ;  /* 0x0000002e0a0a7981 */ /* 0x008ee8000c1e1500 */
[----:B----4-:R-:W4:Y:S04]  /*2c20*/  LDG.E.U16 R6, desc[UR46][R6.64] ;  /* 0x0000002e06067981 */ /* 0x010f28000c1e1500 */
[----:B--2---:R0:W2:Y:S02]  /*2c30*/  LDG.E.U16 R7, desc[UR46][R8.64] ;  /* 0x0000002e08077981 */ /* 0x0040a4000c1e1500 */
[----:B0-----:R-:W-:Y:S01]  /*2c40*/  IMAD.WIDE R8, R5, 0x2, R22 ;  /* 0x0000000205087825 */ /* 0x001fe200078e0216 */
[----:B------:R-:W-:Y:S01]  /*2c50*/  LOP3.LUT R3, R0, 0x40, RZ, 0x3c, !PT ;  /* 0x0000004000037812 */ /* 0x000fe200078e3cff */
[----:B------:R-:W2:Y:S04]  /*2c60*/  LDL.64 R22, [R1+0x88] ;  /* 0x0000880001167983 */ /* 0x000ea80000100a00 */
[----:B------:R-:W2:Y:S01]  /*2c70*/  LDG.E.U16 R8, desc[UR46][R8.64] ;  /* 0x0000002e08087981 */ /* 0x000ea2000c1e1500 */
[----:B------:R-:W-:Y:S06]  /*2c80*/  BAR.SYNC.DEFER_BLOCKING 0x0 ;  /* 0x0000000000007b1d */ /* 0x000fec0000010000 */
[----:B------:R-:W-:Y:S04]  /*2c90*/  STS.U16 [R0+UR45+0x10800], R14 ;  /* 0x0108000e00007988 */ /* 0x000fe8000800042d */
[----:B------:R0:W-:Y:S04]  /*2ca0*/  STS.U16 [R0+UR45+0x10c00], R18 ;  /* 0x010c001200007988 */ /* 0x0001e8000800042d */
[----:B------:R-:W-:Y:S04]  /*2cb0*/  STS.U16 [R0+UR45+0x11000], R88 ;  /* 0x0110005800007988 */ /* 0x000fe8000800042d */
[----:B------:R-:W-:Y:S04]  /*2cc0*/  STS.U16 [R0+UR45+0x11400], R92 ;  /* 0x0114005c00007988 */ /* 0x000fe8000800042d */
[----:B------:R-:W-:Y:S04]  /*2cd0*/  STS.U16 [R0+UR45+0x11800], R96 ;  /* 0x0118006000007988 */ /* 0x000fe8000800042d */
[----:B------:R-:W-:Y:S04]  /*2ce0*/  STS.U16 [R0+UR45+0x11c00], R100 ;  /* 0x011c006400007988 */ /* 0x000fe8000800042d */
[----:B------:R-:W-:Y:S04]  /*2cf0*/  STL [R1+0x120], R0 ;  /* 0x0001200001007387 */ /* 0x000fe80000100800 */
[----:B0-----:R-:W2:Y:S04]  /*2d00*/  LDL.64 R18, [R1+0x80] ;  /* 0x0000800001127983 */ /* 0x001ea80000100a00 */
[----:B---3--:R-:W-:Y:S04]  /*2d10*/  STS.U16 [R0+UR45+0x10400], R10 ;  /* 0x0104000a00007988 */ /* 0x008fe8000800042d */
[----:B----4-:R-:W-:Y:S01]  /*2d20*/  STS.U16 [R0+UR45+0x10000], R6 ;  /* 0x0100000600007988 */ /* 0x010fe2000800042d */
[----:B------:R-:W-:-:S03]  /*2d30*/  IMAD.U32 R14, RZ, RZ, UR4 ;  /* 0x00000004ff0e7e24 */ /* 0x000fc6000f8e00ff */
[----:B------:R-:W3:Y:S04]  /*2d40*/  LDL.64 R124, [R1+0x60] ;  /* 0x00006000017c7983 */ /* 0x000ee80000100a00 */
[----:B--2---:R-:W-:Y:S04]  /*2d50*/  STS.U16 [R3+UR45+0x10200], R7 ;  /* 0x0102000703007988 */ /* 0x004fe8000800042d */
[----:B------:R-:W-:Y:S04]  /*2d60*/  STS.U16 [R3+UR45+0x10600], R12 ;  /* 0x0106000c03007988 */ /* 0x000fe8000800042d */
[----:B------:R-:W-:Y:S04]  /*2d70*/  STS.U16 [R3+UR45+0x10a00], R16 ;  /* 0x010a001003007988 */ /* 0x000fe8000800042d */
[----:B------:R0:W-:Y:S04]  /*2d80*/  STS.U16 [R3+UR45+0x10e00], R20 ;  /* 0x010e001403007988 */ /* 0x0001e8000800042d */
[----:B------:R-:W-:Y:S04]  /*2d90*/  STS.U16 [R3+UR45+0x11200], R90 ;  /* 0x0112005a03007988 */ /* 0x000fe8000800042d */
[----:B------:R-:W-:Y:S04]  /*2da0*/  STS.U16 [R3+UR45+0x11600], R94 ;  /* 0x0116005e03007988 */ /* 0x000fe8000800042d */
[----:B------:R1:W-:Y:S04]  /*2db0*/  STS.U16 [R3+UR45+0x11a00], R98 ;  /* 0x011a006203007988 */ /* 0x0003e8000800042d */
[----:B------:R2:W-:Y:S01]  /*2dc0*/  STS.U16 [R3+UR45+0x11e00], R8 ;  /* 0x011e000803007988 */ /* 0x0005e2000800042d */
[----:B------:R4:W-:Y:S06]  /*2dd0*/  MEMBAR.ALL.CTA ;  /* 0x0000000000007992 */ /* 0x0009ec0000008000 */
[----:B----4-:R-:W4:Y:S01]  /*2de0*/  FENCE.VIEW.ASYNC.S ;  /* 0x00000000000073c6 */ /* 0x010f220000000000 */
[----:B0-----:R-:W-:-:S03]  /*2df0*/  IMAD.U32 R20, RZ, RZ, UR4 ;  /* 0x00000004ff147e24 */ /* 0x001fc6000f8e00ff */
[----:B------:R-:W3:Y:S01]  /*2e00*/  LDL.64 R16, [R1+0x78] ;  /* 0x0000780001107983 */ /* 0x000ee20000100a00 */
[----:B------:R-:W-:-:S03]  /*2e10*/  IMAD.WIDE R20, R20, 0x2, R120 ;  /* 0x0000000214147825 */ /* 0x000fc600078e0278 */
[----:B------:R-:W3:Y:S01]  /*2e20*/  LDL.64 R12, [R1+0x70] ;  /* 0x00007000010c7983 */ /* 0x000ee20000100a00 */
[----:B------:R-:W-:Y:S02]  /*2e30*/  IMAD.U32 R10, RZ, RZ, UR4 ;  /* 0x00000004ff0a7e24 */ /* 0x000fe4000f8e00ff */
[----:B------:R-:W-:Y:S01]  /*2e40*/  IMAD.U32 R6, RZ, RZ, UR4 ;  /* 0x00000004ff067e24 */ /* 0x000fe2000f8e00ff */
[----:B------:R-:W3:Y:S01]  /*2e50*/  LDL.64 R120, [R1+0x58] ;  /* 0x0000580001787983 */ /* 0x000ee20000100a00 */
[----:B----4-:R-:W-:Y:S06]  /*2e60*/  BAR.SYNC.DEFER_BLOCKING 0x0 ;  /* 0x0000000000007b1d */ /* 0x010fec0000010000 */
[----:B------:R-:W4:Y:S01]  /*2e70*/  LDG.E.U16 R20, desc[UR46][R20.64] ;  /* 0x0000002e14147981 */ /* 0x000f22000c1e1500 */
[----:B------:R-:W-:-:S03]  /*2e80*/  IMAD.WIDE R10, R10, 0x2, R22 ;  /* 0x000000020a0a7825 */ /* 0x000fc600078e0216 */
[----:B------:R-:W4:Y:S01]  /*2e90*/  LDL.64 R22, [R1+0x40] ;  /* 0x0000400001167983 */ /* 0x000f220000100a00 */
[----:B------:R-:W-:-:S03]  /*2ea0*/  IMAD.WIDE R6, R6, 0x2, R18 ;  /* 0x0000000206067825 */ /* 0x000fc600078e0212 */
[----:B------:R-:W4:Y:S01]  /*2eb0*/  LDL.64 R18, [R1+0x48] ;  /* 0x0000480001127983 */ /* 0x000f220000100a00 */
[----:B------:R-:W-:Y:S01]  /*2ec0*/  USHF.L.U32 UR7, UR22, 0x8, URZ ;  /* 0x0000000816077899 */ /* 0x000fe2000800063f */
[----:B-1----:R-:W-:Y:S01]  /*2ed0*/  WARPGROUP.ARRIVE ;  /* 0x00000000000079c5 */ /* 0x002fe20000000000 */
[----:B------:R-:W-:Y:S01]  /*2ee0*/  UMOV UR9, 0x40000040 ;  /* 0x4000004000097882 */ /* 0x000fe20000000000 */
[----:B--2---:R-:W-:Y:S01]  /*2ef0*/  IMAD.U32 R8, RZ, RZ, UR4 ;  /* 0x00000004ff087e24 */ /* 0x004fe2000f8e00ff */
[----:B------:R-:W-:Y:S01]  /*2f00*/  ULOP3.LUT UR7, UR7, 0xc00, URZ, 0xc0, !UPT ;  /* 0x00000c0007077892 */ /* 0x000fe2000f8ec03f */
[----:B------:R-:W2:Y:S03]  /*2f10*/  LDG.E.U16 R6, desc[UR46][R6.64] ;  /* 0x0000002e06067981 */ /* 0x000ea6000c1e1500 */
[----:B------:R-:W-:Y:S01]  /*2f20*/  ULEA.HI UR7, UR45, UR7, URZ, 0x1c ;  /* 0x000000072d077291 */ /* 0x000fe2000f8fe03f */
[----:B------:R-:W2:Y:S03]  /*2f30*/  LDG.E.U16 R5, desc[UR46][R10.64] ;  /* 0x0000002e0a057981 */ /* 0x000ea6000c1e1500 */
[----:B------:R-:W-:-:S09]  /*2f40*/  ULOP3.LUT UR8, UR7, 0x3fff, URZ, 0xc0, !UPT ;  /* 0x00003fff07087892 */ /* 0x000fd2000f8ec03f */
[----:B------:R-:W-:Y:S01]  /*2f50*/  HGMMA.64x64x16.F32 R88, gdesc[UR8].tnspA, RZ, !UPT ;  /* 0x20e00000085879f0 */ /* 0x000fe2000c7008ff */
[----:B------:R-:W-:Y:S01]  /*2f60*/  UIADD3 UR12, UP0, UR8, 0x80, URZ ;  /* 0x00000080080c7890 */ /* 0x000fe2000ff1e03f */
[----:B------:R-:W-:-:S03]  /*2f70*/  UMOV UR7, URZ ;  /* 0x0000003f00077c82 */ /* 0x000fc60008000000 */
[----:B------:R-:W-:-:S04]  /*2f80*/  UIADD3.X UR13, UR7, 0x40000040, URZ, UP0, !UPT ;  /* 0x40000040070d7890 */ /* 0x000fc800087fe43f */
[----:B------:R-:W-:-:S05]  /*2f90*/  UIADD3.64 UR24, UR12, 0x80, URZ ;  /* 0x000000800c187897 */ /* 0x000fca000fffe03f */
[----:B------:R-:W-:Y:S01]  /*2fa0*/  HGMMA.64x64x16.F32 R88, gdesc[UR12].tnspA, R88 ;  /* 0x20e000000c5879f0 */ /* 0x000fe20008700858 */
[----:B---3--:R-:W-:-:S03]  /*2fb0*/  IMAD.WIDE R14, R14, 0x2, R16 ;  /* 0x000000020e0e7825 */ /* 0x008fc600078e0210 */
[----:B------:R-:W-:Y:S01]  /*2fc0*/  HGMMA.64x64x16.F32 R88, gdesc[UR24].tnspA, R88 ;  /* 0x20e00000185879f0 */ /* 0x000fe20008700858 */
[----:B------:R-:W3:Y:S01]  /*2fd0*/  LDL.64 R16, [R1+0x50] ;  /* 0x0000500001107983 */ /* 0x000ee20000100a00 */
[----:B------:R-:W-:Y:S01]  /*2fe0*/  UIADD3.64 UR28, UR12, 0x100, URZ ;  /* 0x000001000c1c7897 */ /* 0x000fe2000fffe03f */
[----:B------:R-:W-:Y:S02]  /*2ff0*/  IMAD.WIDE R8, R8, 0x2, R12 ;  /* 0x0000000208087825 */ /* 0x000fe400078e020c */
[----:B------:R0:W2:Y:S04]  /*3000*/  LDG.E.U16 R7, desc[UR46][R14.64] ;  /* 0x0000002e0e077981 */ /* 0x0000a8000c1e1500 */
[----:B----4-:R1:W-:Y:S02]  /*3010*/  STL [R1+0x12c], R20 ;  /* 0x00012c1401007387 */ /* 0x0103e40000100800 */
[----:B------:R-:W-:Y:S02]  /*3020*/  HGMMA.64x64x16.F32 R88, gdesc[UR28].tnspA, R88 ;  /* 0x20e000001c5879f0 */ /* 0x000fe40008700858 */
[----:B-1----:R-:W4:Y:S01]  /*3030*/  LDL.64 R20, [R1+0x68] ;  /* 0x0000680001147983 */ /* 0x002f220000100a00 */
[----:B------:R-:W-:Y:S01]  /*3040*/  MOV R12, UR4 ;  /* 0x00000004000c7c02 */ /* 0x000fe20008000f00 */
[----:B0-----:R-:W-:-:S02]  /*3050*/  IMAD.U32 R14, RZ, RZ, UR4 ;  /* 0x00000004ff0e7e24 */ /* 0x001fc4000f8e00ff */
[----:B------:R-:W-:Y:S01]  /*3060*/  IMAD.U32 R15, RZ, RZ, UR4 ;  /* 0x00000004ff0f7e24 */ /* 0x000fe2000f8e00ff */
[----:B------:R-:W2:Y:S01]  /*3070*/  LDG.E.U16 R8, desc[UR46][R8.64] ;  /* 0x0000002e08087981 */ /* 0x000ea2000c1e1500 */
[----:B------:R-:W-:Y:S01]  /*3080*/  UIADD3.64 UR32, UR12, 0x180, URZ ;  /* 0x000001800c207897 */ /* 0x000fe2000fffe03f */
[----:B------:R-:W-:-:S04]  /*3090*/  IMAD.U32 R10, RZ, RZ, UR4 ;  /* 0x00000004ff0a7e24 */ /* 0x000fc8000f8e00ff */
[----:B------:R-:W-:-:S04]  /*30a0*/  IMAD.WIDE R10, R10, 0x2, R124 ;  /* 0x000000020a0a7825 */ /* 0x000fc800078e027c */
[----:B------:R-:W-:Y:S01]  /*30b0*/  HGMMA.64x64x16.F32 R88, gdesc[UR32].tnspA, R88 ;  /* 0x20e00000205879f0 */ /* 0x000fe20008700858 */
[----:B------:R-:W-:Y:S02]  /*30c0*/  UIADD3.64 UR36, UR12, 0x200, URZ ;  /* 0x000002000c247897 */ /* 0x000fe4000fffe03f */
[----:B------:R-:W-:-:S07]  /*30d0*/  UIADD3.64 UR40, UR12, 0x280, URZ ;  /* 0x000002800c287897 */ /* 0x000fce000fffe03f */
[----:B------:R-:W-:Y:S01]  /*30e0*/  HGMMA.64x64x16.F32 R88, gdesc[UR36].tnspA, R88 ;  /* 0x20e00000245879f0 */ /* 0x000fe20008700858 */
[----:B------:R-:W-:-:S03]  /*30f0*/  UIADD3.64 UR16, UR12, 0x300, URZ ;  /* 0x000003000c107897 */ /* 0x000fc6000fffe03f */
[----:B------:R-:W-:Y:S01]  /*3100*/  HGMMA.64x64x16.F32 R88, gdesc[UR40].tnspA, R88 ;  /* 0x20e00000285879f0 */ /* 0x000fe20008700858 */
[----:B----4-:R-:W-:Y:S02]  /*3110*/  IMAD.WIDE R12, R12, 0x2, R20 ;  /* 0x000000020c0c7825 */ /* 0x010fe400078e0214 */
[----:B------:R-:W4:Y:S03]  /*3120*/  LDG.E.U16 R21, desc[UR46][R10.64] ;  /* 0x0000002e0a157981 */ /* 0x000f26000c1e1500 */
[----:B------:R-:W-:Y:S01]  /*3130*/  HGMMA.64x64x16.F32 R88, gdesc[UR16].tnspA, R88, gsb0 ;  /* 0x20e00000105879f0 */ /* 0x000fe20008000858 */
[----:B------:R0:W4:Y:S02]  /*3140*/  LDG.E.U16 R9, desc[UR46][R12.64] ;  /* 0x0000002e0c097981 */ /* 0x000124000c1e1500 */
[----:B0-----:R-:W-:-:S04]  /*3150*/  IMAD.WIDE R12, R14, 0x2, R120 ;  /* 0x000000020e0c7825 */ /* 0x001fc800078e0278 */
[----:B---3--:R-:W-:-:S04]  /*3160*/  IMAD.WIDE R14, R15, 0x2, R16 ;  /* 0x000000020f0e7825 */ /* 0x008fc800078e0210 */
[----:B------:R-:W-:Y:S01]  /*3170*/  IMAD.U32 R16, RZ, RZ, UR4 ;  /* 0x00000004ff107e24 */ /* 0x000fe2000f8e00ff */
[----:B------:R-:W3:Y:S03]  /*3180*/  LDG.E.U16 R120, desc[UR46][R14.64] ;  /* 0x0000002e0e787981 */ /* 0x000ee6000c1e1500 */
[----:B------:R-:W-:-:S04]  /*3190*/  IMAD.WIDE R16, R16, 0x2, R18 ;  /* 0x0000000210107825 */ /* 0x000fc800078e0212 */
[----:B------:R-:W-:Y:S01]  /*31a0*/  IMAD.U32 R18, RZ, RZ, UR4 ;  /* 0x00000004ff127e24 */ /* 0x000fe2000f8e00ff */
[----:B------:R-:W2:Y:S03]  /*31b0*/  LDG.E.U16 R121, desc[UR46][R16.64] ;  /* 0x0000002e10797981 */ /* 0x000ea6000c1e1500 */
[----:B------:R-:W-:Y:S01]  /*31c0*/  IMAD.WIDE R18, R18, 0x2, R22 ;  /* 0x0000000212127825 */ /* 0x000fe200078e0216 */
[----:B------:R-:W4:Y:S04]  /*31d0*/  LDL.64 R14, [R1+0x30] ;  /* 0x00003000010e7983 */ /* 0x000f280000100a00 */
[----:B------:R0:W3:Y:S04]  /*31e0*/  LDG.E.U16 R22, desc[UR46][R12.64] ;  /* 0x0000002e0c167981 */ /* 0x0000e8000c1e1500 */
[----:B------:R-:W2:Y:S04]  /*31f0*/  LDL.64 R16, [R1+0x28] ;  /* 0x0000280001107983 */ /* 0x000ea80000100a00 */
[----:B------:R-:W3:Y:S04]  /*3200*/  LDG.E.U16 R124, desc[UR46][R18.64] ;  /* 0x0000002e127c7981 */ /* 0x000ee8000c1e1500 */
[----:B------:R-:W4:Y:S04]  /*3210*/  LDL.64 R12, [R1+0x38] ;  /* 0x00003800010c7983 */ /* 0x000f280000100a00 */
[----:B------:R-:W3:Y:S01]  /*3220*/  LDL.64 R18, [R1] ;  /* 0x0000000001127983 */ /* 0x000ee20000100a00 */
[----:B------:R-:W-:Y:S01]  /*3230*/  MOV R10, UR4 ;  /* 0x00000004000a7c02 */ /* 0x000fe20008000f00 */
[----:B------:R-:W-:-:S02]  /*3240*/  WARPGROUP.DEPBAR.LE gsb0, 0x0 ;  /* 0x00008000000079c5 */ /* 0x000fc40000010000 */
[----:B------:R-:W-:Y:S04]  /*3250*/  STL [R1+0x128], R122 ;  /* 0x0001287a01007387 */ /* 0x000fe80000100800 */
[----:B------:R-:W-:Y:S01]  /*3260*/  STL [R1+0x124], R123 ;  /* 0x0001247b01007387 */ /* 0x000fe20000100800 */
[----:B----4-:R-:W-:-:S04]  /*3270*/  IMAD.WIDE R10, R10, 0x2, R12 ;  /* 0x000000020a0a7825 */ /* 0x010fc800078e020c */
[----:B0-----:R-:W-:Y:S02]  /*3280*/  IMAD.U32 R12, RZ, RZ, UR4 ;  /* 0x00000004ff0c7e24 */ /* 0x001fe4000f8e00ff */
[----:B------:R0:W4:Y:S02]  /*3290*/  LDG.E.U16 R11, desc[UR46][R10.64] ;  /* 0x0000002e0a0b7981 */ /* 0x000124000c1e1500 */
[----:B------:R-:W-:-:S06]  /*32a0*/  IMAD.WIDE R12, R12, 0x2, R14 ;  /* 0x000000020c0c7825 */ /* 0x000fcc00078e020e */
[----:B------:R1:W4:Y:S01]  /*32b0*/  LDG.E.U16 R12, desc[UR46][R12.64] ;  /* 0x0000002e0c0c7981 */ /* 0x000322000c1e1500 */
[----:B0-----:R-:W-:Y:S01]  /*32c0*/  FMUL R10, R88, UR20 ;  /* 0x00000014580a7c20 */ /* 0x001fe20008400000 */
[----:B-1----:R-:W-:-:S05]  /*32d0*/  FMUL R13, R89, UR20 ;  /* 0x00000014590d7c20 */ /* 0x002fca0008400000 */
[----:B------:R-:W-:Y:S01]  /*32e0*/  FMNMX R10, R10, R13, !PT ;  /* 0x0000000d0a0a7209 */ /* 0x000fe20007800000 */
[----:B------:R-:W-:-:S05]  /*32f0*/  FMUL R13, R92, UR20 ;  /* 0x000000145c0d7c20 */ /* 0x000fca0008400000 */
[----:B------:R-:W-:Y:S01]  /*3300*/  FMNMX R10, R13, R10, !PT ;  /* 0x0000000a0d0a7209 */ /* 0x000fe20007800000 */
[----:B------:R-:W-:-:S05]  /*3310*/  FMUL R13, R93, UR20 ;  /* 0x000000145d0d7c20 */ /* 0x000fca0008400000 */
[----:B------:R-:W-:Y:S01]  /*3320*/  FMNMX R10, R13, R10, !PT ;  /* 0x0000000a0d0a7209 */ /* 0x000fe20007800000 */
[----:B------:R-:W-:-:S05]  /*3330*/  FMUL R13, R96, UR20 ;  /* 0x00000014600d7c20 */ /* 0x000fca0008400000 */
[----:B------:R-:W-:Y:S01]  /*3340*/  FMNMX R10, R13, R10, !PT ;  /* 0x0000000a0d0a7209 */ /* 0x000fe20007800000 */
[----:B------:R-:W-:Y:S01]  /*3350*/  FMUL R13, R97, UR20 ;  /* 0x00000014610d7c20 */ /* 0x000fe20008400000 */
[----:B------:R-:W-:-:S04]  /*3360*/  IMAD.U32 R14, RZ, RZ, UR4 ;  /* 0x00000004ff0e7e24 */ /* 0x000fc8000f8e00ff */
[----:B------:R-:W-:Y:S01]  /*3370*/  FMNMX R10, R13, R10, !PT ;  /* 0x0000000a0d0a7209 */ /* 0x000fe20007800000 */
[----:B------:R-:W-:Y:S01]  /*3380*/  FMUL R13, R100, UR20 ;  /* 0x00000014640d7c20 */ /* 0x000fe20008400000 */
[----:B--2---:R-:W-:-:S04]  /*3390*/  IMAD.WIDE R14, R14, 0x2, R16 ;  /* 0x000000020e0e7825 */ /* 0x004fc800078e0210 */
[----:B------:R-:W-:Y:S01]  /*33a0*/  IMAD.U32 R16, RZ, RZ, UR4 ;  /* 0x00000004ff107e24 */ /* 0x000fe2000f8e00ff */
[----:B------:R-:W-:Y:S01]  /*33b0*/  FMNMX R10, R13, R10, !PT ;  /* 0x0000000a0d0a7209 */ /* 0x000fe20007800000 */
[----:B------:R-:W-:Y:S01]  /*33c0*/  FMUL R13, R101, UR20 ;  /* 0x00000014650d7c20 */ /* 0x000fe20008400000 */
[----:B------:R0:W2:Y:S01]  /*33d0*/  LDG.E.U16 R14, desc[UR46][R14.64] ;  /* 0x0000002e0e0e7981 */ /* 0x0000a2000c1e1500 */
[----:B---3--:R-:W-:-:S03]  /*33e0*/  IMAD.WIDE R16, R16, 0x2, R18 ;  /* 0x0000000210107825 */ /* 0x008fc600078e0212 */
[----:B------:R-:W-:Y:S01]  /*33f0*/  FMNMX R10, R13, R10, !PT ;  /* 0x0000000a0d0a7209 */ /* 0x000fe20007800000 */
[----:B------:R-:W-:Y:S02]  /*3400*/  FMUL R13, R104, UR20 ;  /* 0x00000014680d7c20 */ /* 0x000fe40008400000 */
[----:B------:R1:W3:Y:S03]  /*3410*/  LDG.E.U16 R16, desc[UR46][R16.64] ;  /* 0x0000002e10107981 */ /* 0x0002e6000c1e1500 */
[----:B------:R-:W-:Y:S01]  /*3420*/  FMNMX R10, R13, R10, !PT ;  /* 0x0000000a0d0a7209 */ /* 0x000fe20007800000 */
[----:B------:R-:W-:-:S05]  /*3430*/  FMUL R13, R105, UR20 ;  /* 0x00000014690d7c20 */ /* 0x000fca0008400000 */
        /* <DEDUP_REMOVED lines=13> */
[----:B0-----:R-:W-:Y:S01]  /*3510*/  FMUL R15, R90, UR20 ;  /* 0x000000145a0f7c20 */ /* 0x001fe20008400000 */
[----:B-1----:R-:W-:-:S03]  /*3520*/  FMUL R17, R91, UR20 ;  /* 0x000000145b117c20 */ /* 0x002fc60008400000 */
[----:B------:R-:W0:Y:S02]  /*3530*/  SHFL.BFLY PT, R10, R13, 0x2, 0x1f ;  /* 0x0c401f000d0a7f89 */ /* 0x000e2400000e0000 */
[----:B------:R-:W-:Y:S01]  /*3540*/  FMNMX R15, R15, R17, !PT ;  /* 0x000000110f0f7209 */ /* 0x000fe20007800000 */
[----:B------:R-:W-:-:S05]  /*3550*/  FMUL R17, R94, UR20 ;  /* 0x000000145e117c20 */ /* 0x000fca0008400000 */
[----:B------:R-:W-:Y:S01]  /*3560*/  FMNMX R15, R17, R15, !PT ;  /* 0x0000000f110f7209 */ /* 0x000fe20007800000 */
[----:B------:R-:W-:-:S05]  /*3570*/  FMUL R17, R95, UR20 ;  /* 0x000000145f117c20 */ /* 0x000fca0008400000 */
[----:B------:R-:W-:Y:S01]  /*3580*/  FMNMX R15, R17, R15, !PT ;  /* 0x0000000f110f7209 */ /* 0x000fe20007800000 */
[----:B------:R-:W-:-:S05]  /*3590*/  FMUL R17, R98, UR20 ;  /* 0x0000001462117c20 */ /* 0x000fca0008400000 */
[----:B------:R-:W-:Y:S02]  /*35a0*/  FMNMX R15, R17, R15, !PT ;  /* 0x0000000f110f7209 */ /* 0x000fe40007800000 */
[----:B0-----:R-:W-:Y:S01]  /*35b0*/  FMNMX R10, R13, R10, !PT ;  /* 0x0000000a0d0a7209 */ /* 0x001fe20007800000 */
[----:B------:R-:W-:-:S05]  /*35c0*/  FMUL R13, R99, UR20 ;  /* 0x00000014630d7c20 */ /* 0x000fca0008400000 */
[----:B------:R-:W-:Y:S02]  /*35d0*/  FMNMX R13, R13, R15, !PT ;  /* 0x0000000f0d0d7209 */ /* 0x000fe40007800000 */
[----:B------:R-:W0:Y:S01]  /*35e0*/  SHFL.BFLY PT, R15, R10, 0x1, 0x1f ;  /* 0x0c201f000a0f7f89 */ /* 0x000e2200000e0000 */
[----:B------:R-:W-:Y:S01]  /*35f0*/  FMUL R17, R102, UR20 ;  /* 0x0000001466117c20 */ /* 0x000fe20008400000 */
[----:B0-----:R-:W-:-:S04]  /*3600*/  FMNMX R10, R10, R15, !PT ;  /* 0x0000000f0a0a7209 */ /* 0x001fc80007800000 */
[----:B------:R-:W-:-:S05]  /*3610*/  FMNMX R10, R10, R2, !PT ;  /* 0x000000020a0a7209 */ /* 0x000fca0007800000 */
[----:B------:R-:W-:-:S04]  /*3620*/  FFMA R88, R88, UR20, -R10 ;  /* 0x0000001458587c23 */ /* 0x000fc8000800080a */
[----:B------:R-:W-:-:S04]  /*3630*/  FMUL R88, R88, 1.4426950216293334961 ;  /* 0x3fb8aa3b58587820 */ /* 0x000fc80000400000 */
[----:B------:R-:W0:Y:S01]  /*3640*/  MUFU.EX2 R0, R88 ;  /* 0x0000005800007308 */ /* 0x000e220000000800 */
[----:B------:R-:W-:Y:S01]  /*3650*/  FMNMX R13, R17, R13, !PT ;  /* 0x0000000d110d7209 */ /* 0x000fe20007800000 */
[----:B------:R-:W-:Y:S01]  /*3660*/  FMUL R17, R103, UR20 ;  /* 0x0000001467117c20 */ /* 0x000fe20008400000 */
[----:B------:R-:W-:-:S04]  /*3670*/  FFMA R89, R89, UR20, -R10 ;  /* 0x0000001459597c23 */ /* 0x000fc8000800080a */
[----:B------:R-:W-:Y:S01]  /*3680*/  FMNMX R13, R17, R13, !PT ;  /* 0x0000000d110d7209 */ /* 0x000fe20007800000 */
[----:B------:R-:W-:Y:S01]  /*3690*/  FMUL R17, R106, UR20 ;  /* 0x000000146a117c20 */ /* 0x000fe20008400000 */
[----:B------:R-:W-:-:S04]  /*36a0*/  FMUL R89, R89, 1.4426950216293334961 ;  /* 0x3fb8aa3b59597820 */ /* 0x000fc80000400000 */
[----:B------:R-:W-:Y:S01]  /*36b0*/  FMNMX R13, R17, R13, !PT ;  /* 0x0000000d110d7209 */ /* 0x000fe20007800000 */
[----:B------:R-:W-:Y:S01]  /*36c0*/  FMUL R17, R107, UR20 ;  /* 0x000000146b117c20 */ /* 0x000fe20008400000 */
[----:B0-----:R0:W-:Y:S01]  /*36d0*/  STL [R1+0x20], R0 ;  /* 0x0000200001007387 */ /* 0x0011e20000100800 */
[----:B------:R-:W-:-:S03]  /*36e0*/  FMUL R15, R110, UR20 ;  /* 0x000000146e0f7c20 */ /* 0x000fc60008400000 */
[----:B------:R-:W-:Y:S01]  /*36f0*/  FMNMX R13, R17, R13, !PT ;  /* 0x0000000d110d7209 */ /* 0x000fe20007800000 */
[----:B0-----:R-:W0:Y:S03]  /*3700*/  MUFU.EX2 R0, R89 ;  /* 0x0000005900007308 */ /* 0x001e260000000800 */
[----:B------:R-:W-:Y:S01]  /*3710*/  FMNMX R13, R15, R13, !PT ;  /* 0x0000000d0f0d7209 */ /* 0x000fe20007800000 */
[----:B------:R-:W-:Y:S01]  /*3720*/  FMUL R15, R111, UR20 ;  /* 0x000000146f0f7c20 */ /* 0x000fe20008400000 */
[----:B------:R-:W-:-:S04]  /*3730*/  FFMA R92, R92, UR20, -R10 ;  /* 0x000000145c5c7c23 */ /* 0x000fc8000800080a */
[----:B------:R-:W-:Y:S01]  /*3740*/  FMUL R92, R92, 1.4426950216293334961 ;  /* 0x3fb8aa3b5c5c7820 */ /* 0x000fe20000400000 */
[----:B------:R-:W-:Y:S01]  /*3750*/  FMNMX R13, R15, R13, !PT ;  /* 0x0000000d0f0d7209 */ /* 0x000fe20007800000 */
[----:B------:R-:W-:Y:S01]  /*3760*/  FMUL R15, R114, UR20 ;  /* 0x00000014720f7c20 */ /* 0x000fe20008400000 */
[----:B0-----:R0:W-:Y:S04]  /*3770*/  STL [R1+0x1c], R0 ;  /* 0x00001c0001007387 */ /* 0x0011e80000100800 */
[----:B------:R-:W-:Y:S01]  /*3780*/  FMNMX R13, R15, R13, !PT ;  /* 0x0000000d0f0d7209 */ /* 0x000fe20007800000 */
[----:B------:R-:W-:Y:S01]  /*3790*/  FMUL R15, R115, UR20 ;  /* 0x00000014730f7c20 */ /* 0x000fe20008400000 */
[----:B0-----:R-:W0:Y:S04]  /*37a0*/  MUFU.EX2 R0, R92 ;  /* 0x0000005c00007308 */ /* 0x001e280000000800 */
        /* <DEDUP_REMOVED lines=8> */
[----:B0-----:R-:W0:Y:S04]  /*3830*/  MUFU.EX2 R0, R93 ;  /* 0x0000005d00007308 */ /* 0x001e280000000800 */
[----:B------:R-:W1:Y:S01]  /*3840*/  SHFL.BFLY PT, R15, R13, 0x2, 0x1f ;  /* 0x0c401f000d0f7f89 */ /* 0x000e6200000e0000 */
[----:B------:R-:W-:-:S04]  /*3850*/  FFMA R96, R96, UR20, -R10 ;  /* 0x0000001460607c23 */ /* 0x000fc8000800080a */
[----:B------:R-:W-:Y:S01]  /*3860*/  FMUL R96, R96, 1.4426950216293334961 ;  /* 0x3fb8aa3b60607820 */ /* 0x000fe20000400000 */
[--C-:B------:R-:W-:Y:S01]  /*3870*/  FFMA R17, R97, UR20, -R10.reuse ;  /* 0x0000001461117c23 */ /* 0x100fe2000800080a */
[----:B0-----:R0:W-:Y:S02]  /*3880*/  STL [R1+0x14], R0 ;  /* 0x0000140001007387 */ /* 0x0011e40000100800 */
[----:B0-----:R-:W0:Y:S01]  /*3890*/  MUFU.EX2 R0, R96 ;  /* 0x0000006000007308 */ /* 0x001e220000000800 */
[----:B------:R-:W-:Y:S01]  /*38a0*/  FMUL R17, R17, 1.4426950216293334961 ;  /* 0x3fb8aa3b11117820 */ /* 0x000fe20000400000 */
[----:B-1----:R-:W-:Y:S01]  /*38b0*/  FMNMX R15, R13, R15, !PT ;  /* 0x0000000f0d0f7209 */ /* 0x002fe20007800000 */
[----:B------:R-:W1:Y:S01]  /*38c0*/  S2R R20, SR_TID.X ;  /* 0x0000000000147919 */ /* 0x000e620000002100 */
[----:B0-----:R0:W-:Y:S04]  /*38d0*/  STL [R1+0x10], R0 ;  /* 0x0000100001007387 */ /* 0x0011e80000100800 */
[----:B0-----:R0:W4:Y:S02]  /*38e0*/  MUFU.EX2 R0, R17 ;  /* 0x0000001100007308 */ /* 0x0011240000000800 */
[----:B0-----:R-:W0:Y:S01]  /*38f0*/  SHFL.BFLY PT, R17, R15, 0x1, 0x1f ;  /* 0x0c201f000f117f89 */ /* 0x001e2200000e0000 */
[----:B------:R-:W-:-:S04]  /*3900*/  FFMA R100, R100, UR20, -R10 ;  /* 0x0000001464647c23 */ /* 0x000fc8000800080a */
[----:B------:R-:W-:Y:S01]  /*3910*/  FMUL R100, R100, 1.4426950216293334961 ;  /* 0x3fb8aa3b64647820 */ /* 0x000fe20000400000 */
[----:B----4-:R4:W-:Y:S01]  /*3920*/  STL [R1+0xc], R0 ;  /* 0x00000c0001007387 */ /* 0x0109e20000100800 */
[----:B------:R-:W-:Y:S01]  /*3930*/  FFMA R104, R104, UR20, -R10 ;  /* 0x0000001468687c23 */ /* 0x000fe2000800080a */
[----:B------:R-:W-:Y:S01]  /*3940*/  IMAD.U32 R18, RZ, RZ, UR4 ;  /* 0x00000004ff127e24 */ /* 0x000fe2000f8e00ff */
[----:B----4-:R-:W4:Y:S01]  /*3950*/  MUFU.EX2 R0, R100 ;  /* 0x0000006400007308 */ /* 0x010f220000000800 */
[----:B0-----:R-:W-:-:S04]  /*3960*/  FMNMX R15, R15, R17, !PT ;  /* 0x000000110f0f7209 */ /* 0x001fc80007800000 */
[----:B------:R-:W-:Y:S01]  /*3970*/  FMNMX R15, R15, R4, !PT ;  /* 0x000000040f0f7209 */ /* 0x000fe20007800000 */
[----:B------:R-:W-:-:S04]  /*3980*/  FMUL R104, R104, 1.4426950216293334961 ;  /* 0x3fb8aa3b68687820 */ /* 0x000fc80000400000 */
[----:B------:R-:W-:Y:S01]  /*3990*/  FFMA R90, R90, UR20, -R15 ;  /* 0x000000145a5a7c23 */ /* 0x000fe2000800080f */
[----:B------:R-:W-:-:S04]  /*39a0*/  IMAD.WIDE R18, R18, 0x2, R122 ;  /* 0x0000000212127825 */ /* 0x000fc800078e027a */
[----:B------:R-:W-:Y:S01]  /*39b0*/  FMUL R90, R90, 1.4426950216293334961 ;  /* 0x3fb8aa3b5a5a7820 */ /* 0x000fe20000400000 */
[----:B------:R-:W-:Y:S01]  /*39c0*/  MUFU.EX2 R123, R104 ;  /* 0x00000068007b7308 */ /* 0x000fe20000000800 */
[----:B----4-:R-:W-:Y:S01]  /*39d0*/  STL [R1+0x8], R0 ;  /* 0x0000080001007387 */ /* 0x010fe20000100800 */
[----:B-1----:R-:W-:-:S03]  /*39e0*/  LOP3.LUT R88, R20, 0x1c0, RZ, 0xc0, !PT ;  /* 0x000001c014587812 */ /* 0x002fc600078ec0ff */
[----:B------:R0:W4:Y:S03]  /*39f0*/  LDG.E.U16 R18, desc[UR46][R18.64] ;  /* 0x0000002e12127981 */ /* 0x000126000c1e1500 */
[----:B------:R1:W-:Y:S02]  /*3a00*/  MUFU.EX2 R104, R90 ;  /* 0x0000005a00687308 */ /* 0x0003e40000000800 */
[----:B-1----:R-:W-:Y:S02]  /*3a10*/  LOP3.LUT R90, R20, 0x1ff, RZ, 0xc0, !PT ;  /* 0x000001ff145a7812 */ /* 0x002fe400078ec0ff */
[----:B------:R-:W4:Y:S01]  /*3a20*/  LDL.LU R20, [R1+0x12c] ;  /* 0x00012c0001147983 */ /* 0x000f220000300800 */
[----:B------:R-:W-:Y:S02]  /*3a30*/  SHF.R.U32.HI R88, RZ, 0x2, R88 ;  /* 0x00000002ff587819 */ /* 0x000fe40000011658 */
[----:B------:R-:W-:-:S04]  /*3a40*/  SHF.L.U32 R90, R90, 0x1, RZ ;  /* 0x000000015a5a7819 */ /* 0x000fc800000006ff */
[----:B------:R-:W-:Y:S01]  /*3a50*/  LOP3.LUT R88, R90, R88, RZ, 0x3c, !PT ;  /* 0x000000585a587212 */ /* 0x000fe200078e3cff */
[----:B------:R-:W-:Y:S06]  /*3a60*/  BAR.SYNC.DEFER_BLOCKING 0x0 ;  /* 0x0000000000007b1d */ /* 0x000fec0000010000 */
[----:B------:R1:W-:Y:S04]  /*3a70*/  STS.U16 [R88+UR45+0x11c00], R22 ;  /* 0x011c001658007988 */ /* 0x0003e8000800042d */
[----:B------:R2:W-:Y:S04]  /*3a80*/  STS.U16 [R88+UR45+0x12000], R120 ;  /* 0x0120007858007988 */ /* 0x0005e8000800042d */
[----:B------:R3:W-:Y:S01]  /*3a90*/  STS.U16 [R88+UR45+0x12400], R121 ;  /* 0x0124007958007988 */ /* 0x0007e2000800042d */
[----:B-1----:R-:W-:-:S03]  /*3aa0*/  FADD R22, -R15, R4 ;  /* 0x000000040f167221 */ /* 0x002fc60000000100 */
[----:B------:R1:W-:Y:S04]  /*3ab0*/  STS.U16 [R88+UR45+0x12800], R124 ;  /* 0x0128007c58007988 */ /* 0x0003e8000800042d */
[----:B--2---:R-:W2:Y:S04]  /*3ac0*/  LDL.LU R120, [R1+0x8] ;  /* 0x0000080001787983 */ /* 0x004ea80000300800 */
[----:B---3--:R-:W3:Y:S04]  /*3ad0*/  LDL.LU R121, [R1+0xc] ;  /* 0x00000c0001797983 */ /* 0x008ee80000300800 */
[----:B-1----:R-:W3:Y:S04]  /*3ae0*/  LDL.LU R124, [R1+0x10] ;  /* 0x00001000017c7983 */ /* 0x002ee80000300800 */
[----:B------:R1:W-:Y:S04]  /*3af0*/  STS.U16 [R88+UR45+0x13000], R12 ;  /* 0x0130000c58007988 */ /* 0x0003e8000800042d */
[----:B------:R0:W-:Y:S04]  /*3b00*/  STS.U16 [R88+UR45+0x12c00], R11 ;  /* 0x012c000b58007988 */ /* 0x0001e8000800042d */
[----:B------:R0:W-:Y:S04]  /*3b10*/  STS.U16 [R88+UR45+0x13400], R14 ;  /* 0x0134000e58007988 */ /* 0x0001e8000800042d */
[----:B-1----:R-:W2:Y:S01]  /*3b20*/  LDL.LU R12, [R1+0x20] ;  /* 0x00002000010c7983 */ /* 0x002ea20000300800 */
[----:B0-----:R-:W-:-:S03]  /*3b30*/  FMUL R11, R22, 1.4426950216293334961 ;  /* 0x3fb8aa3b160b7820 */ /* 0x001fc60000400000 */
[----:B------:R0:W-:Y:S04]  /*3b40*/  STS.U16 [R88+UR45+0x13800], R16 ;  /* 0x0138001058007988 */ /* 0x0001e8000800042d */
[----:B------:R-:W3:Y:S04]  /*3b50*/  LDL.LU R14, [R1+0x14] ;  /* 0x00001400010e7983 */ /* 0x000ee80000300800 */
[----:B------:R-:W3:Y:S04]  /*3b60*/  LDL.LU R22, [R1+0x18] ;  /* 0x0000180001167983 */ /* 0x000ee80000300800 */
[----:B0-----:R-:W2:Y:S04]  /*3b70*/  LDL.LU R16, [R1+0x1c] ;  /* 0x00001c0001107983 */ /* 0x001ea80000300800 */
[----:B------:R0:W-:Y:S04]  /*3b80*/  STS.U16 [R88+UR45+0x10400], R5 ;  /* 0x0104000558007988 */ /* 0x0001e8000800042d */
[----:B------:R1:W-:Y:S04]  /*3b90*/  STS.U16 [R88+UR45+0x10800], R6 ;  /* 0x0108000658007988 */ /* 0x0003e8000800042d */
[----:B------:R1:W-:Y:S04]  /*3ba0*/  STS.U16 [R88+UR45+0x10c00], R7 ;  /* 0x010c000758007988 */ /* 0x0003e8000800042d */
[----:B------:R1:W-:Y:S04]  /*3bb0*/  STS.U16 [R88+UR45+0x11000], R8 ;  /* 0x0110000858007988 */ /* 0x0003e8000800042d */
[----:B------:R1:W-:Y:S04]  /*3bc0*/  STS.U16 [R88+UR45+0x11400], R9 ;  /* 0x0114000958007988 */ /* 0x0003e8000800042d */
[----:B------:R1:W-:Y:S01]  /*3bd0*/  STS.U16 [R88+UR45+0x11800], R21 ;  /* 0x0118001558007988 */ /* 0x0003e2000800042d */
[----:B------:R-:W-:Y:S01]  /*3be0*/  FFMA R13, R108, UR20, -R10 ;  /* 0x000000146c0d7c23 */ /* 0x000fe2000800080a */
[----:B------:R-:W-:Y:S01]  /*3bf0*/  FADD R19, -R10, R2 ;  /* 0x000000020a137221 */ /* 0x000fe20000000100 */
[--C-:B------:R-:W-:Y:S01]  /*3c00*/  FFMA R105, R105, UR20, -R10.reuse ;  /* 0x0000001469697c23 */ /* 0x100fe2000800080a */
[--C-:B------:R-:W-:Y:S01]  /*3c10*/  FFMA R109, R109, UR20, -R10.reuse ;  /* 0x000000146d6d7c23 */ /* 0x100fe2000800080a */
[----:B------:R-:W-:Y:S01]  /*3c20*/  FMUL R13, R13, 1.4426950216293334961 ;  /* 0x3fb8aa3b0d0d7820 */ /* 0x000fe20000400000 */
[--C-:B------:R-:W-:Y:S01]  /*3c30*/  FFMA R112, R112, UR20, -R10.reuse ;  /* 0x0000001470707c23 */ /* 0x100fe2000800080a */
        /* <DEDUP_REMOVED lines=10> */
[----:B------:R-:W-:Y:S01]  /*3ce0*/  FFMA R117, R117, UR20, -R10 ;  /* 0x0000001475757c23 */ /* 0x000fe2000800080a */
        /* <DEDUP_REMOVED lines=9> */
[----:B------:R1:W-:Y:S01]  /*3d80*/  MUFU.EX2 R23, R13 ;  /* 0x0000000d00177308 */ /* 0x0003e20000000800 */
[----:B------:R-:W-:Y:S01]  /*3d90*/  FMUL R105, R105, 1.4426950216293334961 ;  /* 0x3fb8aa3b69697820 */ /* 0x000fe20000400000 */
[----:B------:R-:W-:Y:S01]  /*3da0*/  FMUL R109, R109, 1.4426950216293334961 ;  /* 0x3fb8aa3b6d6d7820 */ /* 0x000fe20000400000 */
[----:B------:R-:W-:Y:S01]  /*3db0*/  FMUL R112, R112, 1.4426950216293334961 ;  /* 0x3fb8aa3b70707820 */ /* 0x000fe20000400000 */
[----:B------:R-:W-:Y:S01]  /*3dc0*/  FMUL R17, R116, 1.4426950216293334961 ;  /* 0x3fb8aa3b74117820 */ /* 0x000fe20000400000 */
[----:B0-----:R-:W-:Y:S01]  /*3dd0*/  FMUL R5, R107, 1.4426950216293334961 ;  /* 0x3fb8aa3b6b057820 */ /* 0x001fe20000400000 */
[----:B-1----:R-:W-:Y:S01]  /*3de0*/  FMUL R6, R110, 1.4426950216293334961 ;  /* 0x3fb8aa3b6e067820 */ /* 0x002fe20000400000 */
[----:B------:R-:W-:Y:S01]  /*3df0*/  FMUL R7, R111, 1.4426950216293334961 ;  /* 0x3fb8aa3b6f077820 */ /* 0x000fe20000400000 */
        /* <DEDUP_REMOVED lines=14> */
[----:B------:R-:W0:Y:S08]  /*3ee0*/  MUFU.EX2 R19, R19 ;  /* 0x0000001300137308 */ /* 0x000e300000000800 */
[----:B------:R-:W1:Y:S08]  /*3ef0*/  MUFU.EX2 R11, R11 ;  /* 0x0000000b000b7308 */ /* 0x000e700000000800 */
[----:B------:R-:W-:Y:S08]  /*3f00*/  MUFU.EX2 R0, R105 ;  /* 0x0000006900007308 */ /* 0x000ff00000000800 */
[----:B------:R-:W-:Y:S08]  /*3f10*/  MUFU.EX2 R3, R109 ;  /* 0x0000006d00037308 */ /* 0x000ff00000000800 */
[----:B------:R-:W-:Y:S08]  /*3f20*/  MUFU.EX2 R125, R112 ;  /* 0x00000070007d7308 */ /* 0x000ff00000000800 */
[----:B------:R-:W3:Y:S08]  /*3f30*/  MUFU.EX2 R122, R101 ;  /* 0x00000065007a7308 */ /* 0x000ef00000000800 */
[----:B------:R-:W3:Y:S08]  /*3f40*/  MUFU.EX2 R13, R13 ;  /* 0x0000000d000d7308 */ /* 0x000ef00000000800 */
[----:B------:R-:W-:Y:S08]  /*3f50*/  MUFU.EX2 R17, R17 ;  /* 0x0000001100117308 */ /* 0x000ff00000000800 */
[----:B------:R-:W3:Y:S08]  /*3f60*/  MUFU.EX2 R2, R117 ;  /* 0x0000007500027308 */ /* 0x000ef00000000800 */
[----:B------:R-:W3:Y:S08]  /*3f70*/  MUFU.EX2 R105, R91 ;  /* 0x0000005b00697308 */ /* 0x000ef00000000800 */
[----:B------:R3:W-:Y:S08]  /*3f80*/  MUFU.EX2 R108, R94 ;  /* 0x0000005e006c7308 */ /* 0x0007f00000000800 */
[----:B------:R-:W3:Y:S08]  /*3f90*/  MUFU.EX2 R109, R95 ;  /* 0x0000005f006d7308 */ /* 0x000ef00000000800 */
[----:B------:R3:W-:Y:S01]  /*3fa0*/  MUFU.EX2 R112, R98 ;  /* 0x0000006200707308 */ /* 0x0007e20000000800 */
[----:B----4-:R-:W-:Y:S04]  /*3fb0*/  STS.U16 [R88+UR45+0x13c00], R18 ;  /* 0x013c001258007988 */ /* 0x010fe8000800042d */
[----:B------:R4:W-:Y:S01]  /*3fc0*/  STS.U16 [R88+UR45+0x10000], R20 ;  /* 0x0100001458007988 */ /* 0x0009e2000800042d */
[----:B------:R0:W-:Y:S06]  /*3fd0*/  MEMBAR.ALL.CTA ;  /* 0x0000000000007992 */ /* 0x0001ec0000008000 */
[----:B0-----:R-:W0:Y:S01]  /*3fe0*/  FENCE.VIEW.ASYNC.S ;  /* 0x00000000000073c6 */ /* 0x001e220000000000 */
[----:B----4-:R-:W-:Y:S01]  /*3ff0*/  FMUL R20, R90, 1.4426950216293334961 ;  /* 0x3fb8aa3b5a147820 */ /* 0x010fe20000400000 */
[----:B------:R-:W4:Y:S08]  /*4000*/  MUFU.EX2 R113, R99 ;  /* 0x0000006300717308 */ /* 0x000f300000000800 */
[----:B------:R0:W-:Y:S08]  /*4010*/  MUFU.EX2 R116, R102 ;  /* 0x0000006600747308 */ /* 0x0001f00000000800 */
[----:B------:R4:W4:Y:S08]  /*4020*/  MUFU.EX2 R106, R89 ;  /* 0x00000059006a7308 */ /* 0x0009300000000800 */
[----:B------:R-:W-:Y:S08]  /*4030*/  MUFU.EX2 R20, R20 ;  /* 0x0000001400147308 */ /* 0x000ff00000000800 */
[----:B------:R-:W4:Y:S08]  /*4040*/  MUFU.EX2 R5, R5 ;  /* 0x0000000500057308 */ /* 0x000f300000000800 */
[----:B------:R-:W-:Y:S08]  /*4050*/  MUFU.EX2 R6, R6 ;  /* 0x0000000600067308 */ /* 0x000ff00000000800 */
[----:B------:R-:W4:Y:S08]  /*4060*/  MUFU.EX2 R7, R7 ;  /* 0x0000000700077308 */ /* 0x000f300000000800 */
[----:B------:R-:W-:Y:S08]  /*4070*/  MUFU.EX2 R8, R8 ;  /* 0x0000000800087308 */ /* 0x000ff00000000800 */
[----:B------:R-:W4:Y:S08]  /*4080*/  MUFU.EX2 R9, R9 ;  /* 0x0000000900097308 */ /* 0x000f300000000800 */
[----:B------:R-:W-:Y:S08]  /*4090*/  MUFU.EX2 R21, R21 ;  /* 0x0000001500157308 */ /* 0x000ff00000000800 */
[----:B------:R-:W4:Y:S01]  /*40a0*/  MUFU.EX2 R4, R119 ;  /* 0x0000007700047308 */ /* 0x000f220000000800 */
[-C--:B------:R-:W-:Y:S01]  /*40b0*/  FMUL R24, R24, R19.reuse ;  /* 0x0000001318187220 */ /* 0x080fe20000400000 */
        /* <DEDUP_REMOVED lines=29> */
[----:B------:R-:W-:Y:S01]  /*4290*/  FMUL R84, R84, R19 ;  /* 0x0000001354547220 */ /* 0x000fe20000400000 */
[-C--:B-1----:R-:W-:Y:S01]  /*42a0*/  FMUL R26, R26, R11.reuse ;  /* 0x0000000b1a1a7220 */ /* 0x082fe20000400000 */
        /* <DEDUP_REMOVED lines=30> */
[----:B------:R-:W-:Y:S01]  /*4490*/  FMUL R85, R85, R19 ;  /* 0x0000001355557220 */ /* 0x000fe20000400000 */
[----:B------:R-:W-:Y:S01]  /*44a0*/  FMUL R87, R87, R11 ;  /* 0x0000000b57577220 */ /* 0x000fe20000400000 */
[----:B--2---:R-:W-:-:S02]  /*44b0*/  F2FP.F16.F32.PACK_AB R88, R16, R12 ;  /* 0x0000000c1058723e */ /* 0x004fc400000000ff */
[----:B---3--:R-:W-:Y:S02]  /*44c0*/  F2FP.F16.F32.PACK_AB R90, R14, R22 ;  /* 0x000000160e5a723e */ /* 0x008fe400000000ff */
[----:B------:R-:W-:Y:S02]  /*44d0*/  F2FP.F16.F32.PACK_AB R92, R121, R124 ;  /* 0x0000007c795c723e */ /* 0x000fe400000000ff */
[----:B------:R-:W-:Y:S02]  /*44e0*/  F2FP.F16.F32.PACK_AB R94, R122, R120 ;  /* 0x000000787a5e723e */ /* 0x000fe400000000ff */
[----:B------:R-:W-:Y:S02]  /*44f0*/  F2FP.F16.F32.PACK_AB R96, R0, R123 ;  /* 0x0000007b0060723e */ /* 0x000fe400000000ff */
[----:B------:R-:W-:Y:S02]  /*4500*/  F2FP.F16.F32.PACK_AB R98, R3, R23 ;  /* 0x000000170362723e */ /* 0x000fe400000000ff */
[----:B------:R-:W-:-:S02]  /*4510*/  F2FP.F16.F32.PACK_AB R100, R13, R125 ;  /* 0x0000007d0d64723e */ /* 0x000fc400000000ff */
[----:B0-----:R-:W-:Y:S02]  /*4520*/  F2FP.F16.F32.PACK_AB R102, R2, R17 ;  /* 0x000000110266723e */ /* 0x001fe400000000ff */
[----:B----4-:R-:W-:Y:S02]  /*4530*/  F2FP.F16.F32.PACK_AB R89, R105, R104 ;  /* 0x000000686959723e */ /* 0x010fe400000000ff */
[----:B------:R-:W-:Y:S02]  /*4540*/  F2FP.F16.F32.PACK_AB R91, R109, R108 ;  /* 0x0000006c6d5b723e */ /* 0x000fe400000000ff */
[----:B------:R-:W-:Y:S02]  /*4550*/  F2FP.F16.F32.PACK_AB R93, R113, R112 ;  /* 0x00000070715d723e */ /* 0x000fe400000000ff */
[----:B------:R-:W-:Y:S02]  /*4560*/  F2FP.F16.F32.PACK_AB R95, R106, R116 ;  /* 0x000000746a5f723e */ /* 0x000fe400000000ff */
[----:B------:R-:W-:-:S02]  /*4570*/  F2FP.F16.F32.PACK_AB R97, R5, R20 ;  /* 0x000000140561723e */ /* 0x000fc400000000ff */
[----:B------:R-:W-:Y:S02]  /*4580*/  F2FP.F16.F32.PACK_AB R99, R7, R6 ;  /* 0x000000060763723e */ /* 0x000fe400000000ff */
[----:B------:R-:W-:Y:S02]  /*4590*/  F2FP.F16.F32.PACK_AB R101, R9, R8 ;  /* 0x000000080965723e */ /* 0x000fe400000000ff */
[----:B------:R-:W-:Y:S01]  /*45a0*/  F2FP.F16.F32.PACK_AB R103, R4, R21 ;  /* 0x000000150467723e */ /* 0x000fe200000000ff */
[----:B------:R-:W-:Y:S06]  /*45b0*/  BAR.SYNC.DEFER_BLOCKING 0x0 ;  /* 0x0000000000007b1d */ /* 0x000fec0000010000 */
[----:B------:R-:W-:-:S06]  /*45c0*/  WARPGROUP.ARRIVE ;  /* 0x00000000000079c5 */ /* 0x000fcc0000000000 */
[----:B------:R-:W-:Y:S01]  /*45d0*/  HGMMA.64x128x16.F32 R24, R88, gdesc[UR8], R24 ;  /* 0x01e0000858187df0 */ /* 0x000fe20008700818 */
[----:B------:R-:W-:-:S04]  /*45e0*/  FADD R12, R12, R16 ;  /* 0x000000100c0c7221 */ /* 0x000fc80000000000 */
[----:B------:R-:W-:-:S04]  /*45f0*/  FADD R12, R22, R12 ;  /* 0x0000000c160c7221 */ /* 0x000fc80000000000 */
[----:B------:R-:W-:-:S04]  /*4600*/  FADD R12, R14, R12 ;  /* 0x0000000c0e0c7221 */ /* 0x000fc80000000000 */
[----:B------:R-:W-:-:S04]  /*4610*/  FADD R12, R124, R12 ;  /* 0x0000000c7c0c7221 */ /* 0x000fc80000000000 */
[----:B------:R-:W-:-:S04]  /*4620*/  FADD R12, R121, R12 ;  /* 0x0000000c790c7221 */ /* 0x000fc80000000000 */
[----:B------:R-:W-:-:S04]  /*4630*/  FADD R12, R120, R12 ;  /* 0x0000000c780c7221 */ /* 0x000fc80000000000 */
[----:B------:R-:W-:Y:S02]  /*4640*/  FADD R12, R122, R12 ;  /* 0x0000000c7a0c7221 */ /* 0x000fe40000000000 */
[----:B------:R1:W5:Y:S02]  /*4650*/  LDL.LU R122, [R1+0x128] ;  /* 0x00012800017a7983 */ /* 0x0003640000300800 */
[----:B------:R-:W-:Y:S02]  /*4660*/  FADD R12, R123, R12 ;  /* 0x0000000c7b0c7221 */ /* 0x000fe40000000000 */
[----:B------:R1:W5:Y:S02]  /*4670*/  LDL.LU R123, [R1+0x124] ;  /* 0x00012400017b7983 */ /* 0x0003640000300800 */
[----:B------:R-:W-:Y:S02]  /*4680*/  FADD R12, R0, R12 ;  /* 0x0000000c000c7221 */ /* 0x000fe40000000000 */
[----:B------:R1:W5:Y:S02]  /*4690*/  LDL.LU R0, [R1+0x120] ;  /* 0x0001200001007983 */ /* 0x0003640000300800 */
[----:B------:R-:W-:-:S02]  /*46a0*/  FADD R12, R23, R12 ;  /* 0x0000000c170c7221 */ /* 0x000fc40000000000 */
[----:B------:R-:W2:Y:S02]  /*46b0*/  LDL.LU R23, [R1+0x11c] ;  /* 0x00011c0001177983 */ /* 0x000ea40000300800 */
[----:B------:R-:W-:Y:S02]  /*46c0*/  FADD R12, R3, R12 ;  /* 0x0000000c030c7221 */ /* 0x000fe40000000000 */
[----:B------:R-:W3:Y:S01]  /*46d0*/  LDL.LU R3, [R1+0x118] ;  /* 0x0001180001037983 */ /* 0x000ee20000300800 */
[----:B------:R-:W-:Y:S01]  /*46e0*/  HGMMA.64x128x16.F32 R24, R92, gdesc[UR12], R24 ;  /* 0x01e0000c5c187df0 */ /* 0x000fe20008700818 */
[----:B------:R-:W-:-:S04]  /*46f0*/  FADD R104, R104, R105 ;  /* 0x0000006968687221 */ /* 0x000fc80000000000 */
[----:B------:R-:W-:-:S04]  /*4700*/  FADD R104, R108, R104 ;  /* 0x000000686c687221 */ /* 0x000fc80000000000 */
[----:B------:R-:W-:-:S03]  /*4710*/  FADD R104, R109, R104 ;  /* 0x000000686d687221 */ /* 0x000fc60000000000 */
[----:B------:R-:W-:Y:S01]  /*4720*/  HGMMA.64x128x16.F32 R24, R96, gdesc[UR24], R24 ;  /* 0x01e0001860187df0 */ /* 0x000fe20008700818 */
[----:B------:R-:W-:-:S04]  /*4730*/  FADD R104, R112, R104 ;  /* 0x0000006870687221 */ /* 0x000fc80000000000 */
[----:B------:R-:W-:-:S04]  /*4740*/  FADD R104, R113, R104 ;  /* 0x0000006871687221 */ /* 0x000fc80000000000 */
[----:B------:R-:W-:-:S04]  /*4750*/  FADD R104, R116, R104 ;  /* 0x0000006874687221 */ /* 0x000fc80000000000 */
[----:B------:R-:W-:-:S04]  /*4760*/  FADD R104, R106, R104 ;  /* 0x000000686a687221 */ /* 0x000fc80000000000 */
[----:B------:R-:W-:-:S04]  /*4770*/  FADD R104, R20, R104 ;  /* 0x0000006814687221 */ /* 0x000fc80000000000 */
[----:B------:R-:W-:-:S04]  /*4780*/  FADD R104, R5, R104 ;  /* 0x0000006805687221 */ /* 0x000fc80000000000 */
[----:B------:R-:W-:-:S04]  /*4790*/  FADD R104, R6, R104 ;  /* 0x0000006806687221 */ /* 0x000fc80000000000 */
[----:B------:R-:W-:Y:S01]  /*47a0*/  FADD R104, R7, R104 ;  /* 0x0000006807687221 */ /* 0x000fe20000000000 */
[----:B------:R-:W-:-:S03]  /*47b0*/  FADD R12, R125, R12 ;  /* 0x0000000c7d0c7221 */ /* 0x000fc60000000000 */
[----:B------:R-:W-:Y:S01]  /*47c0*/  FADD R104, R8, R104 ;  /* 0x0000006808687221 */ /* 0x000fe20000000000 */
[----:B------:R-:W-:-:S03]  /*47d0*/  FADD R12, R13, R12 ;  /* 0x0000000c0d0c7221 */ /* 0x000fc60000000000 */
[----:B------:R-:W-:Y:S01]  /*47e0*/  FADD R104, R9, R104 ;  /* 0x0000006809687221 */ /* 0x000fe20000000000 */
[----:B------:R-:W-:-:S03]  /*47f0*/  FADD R12, R17, R12 ;  /* 0x0000000c110c7221 */ /* 0x000fc60000000000 */
[----:B------:R-:W-:Y:S01]  /*4800*/  FADD R104, R21, R104 ;  /* 0x0000006815687221 */ /* 0x000fe20000000000 */
[----:B------:R-:W-:-:S03]  /*4810*/  FADD R12, R2, R12 ;  /* 0x0000000c020c7221 */ /* 0x000fc60000000000 */
[----:B------:R-:W-:Y:S02]  /*4820*/  FADD R104, R4, R104 ;  /* 0x0000006804687221 */ /* 0x000fe40000000000 */
[----:B------:R-:W0:Y:S04]  /*4830*/  SHFL.BFLY PT, R4, R12, 0x2, 0x1f ;  /* 0x0c401f000c047f89 */ /* 0x000e2800000e0000 */
[----:B------:R-:W4:Y:S01]  /*4840*/  SHFL.BFLY PT, R2, R104, 0x2, 0x1f ;  /* 0x0c401f0068027f89 */ /* 0x000f2200000e0000 */
[----:B------:R-:W-:Y:S01]  /*4850*/  HGMMA.64x128x16.F32 R24, R100, gdesc[UR28], R24, gsb0 ;  /* 0x01e0001c64187df0 */ /* 0x000fe20008000818 */
[----:B0-----:R-:W-:Y:S01]  /*4860*/  FADD R4, R12, R4 ;  /* 0x000000040c047221 */ /* 0x001fe20000000000 */
[----:B----4-:R-:W-:-:S04]  /*4870*/  FADD R2, R104, R2 ;  /* 0x0000000268027221 */ /* 0x010fc80000000000 */
[----:B------:R-:W0:Y:S04]  /*4880*/  SHFL.BFLY PT, R6, R4, 0x1, 0x1f ;  /* 0x0c201f0004067f89 */ /* 0x000e2800000e0000 */
[----:B------:R-:W4:Y:S01]  /*4890*/  SHFL.BFLY PT, R5, R2, 0x1, 0x1f ;  /* 0x0c201f0002057f89 */ /* 0x000f2200000e0000 */
[----:B------:R-:W-:-:S04]  /*48a0*/  UIADD3 UR6, UR6, 0x40, URZ ;  /* 0x0000004006067890 */ /* 0x000fc8000fffe03f */
[----:B------:R-:W-:-:S06]  /*48b0*/  UISETP.GE.AND UP0, UPT, UR6, UR48, UPT ;  /* 0x000000300600728c */ /* 0x000fcc000bf06270 */
[----:B------:R-:W-:Y:S01]  /*48c0*/  PLOP3.LUT P0, PT, PT, PT, UP0, 0x80, 0x0 ;  /* 0x000000000000781c */ /* 0x000fe20003f0f008 */
[----:B------:R-:W-:Y:S02]  /*48d0*/  ULEA UR5, UR21, UR5, 0x6 ;  /* 0x0000000515057291 */ /* 0x000fe4000f8e303f */
[----:B------:R-:W-:Y:S01]  /*48e0*/  ULEA UR4, UR23, UR4, 0x6 ;  /* 0x0000000417047291 */ /* 0x000fe2000f8e303f */
[----:B0-----:R-:W-:Y:S01]  /*48f0*/  FADD R6, R4, R6 ;  /* 0x0000000604067221 */ /* 0x001fe20000000000 */
[----:B----4-:R-:W-:Y:S01]  /*4900*/  FADD R5, R2, R5 ;  /* 0x0000000502057221 */ /* 0x010fe20000000000 */
[----:B------:R-:W-:Y:S02]  /*4910*/  IMAD.MOV.U32 R2, RZ, RZ, R10 ;  /* 0x000000ffff027224 */ /* 0x000fe400078e000a */
[----:B------:R-:W-:Y:S02]  /*4920*/  IMAD.MOV.U32 R4, RZ, RZ, R15 ;  /* 0x000000ffff047224 */ /* 0x000fe400078e000f */
[----:B--2---:R-:W-:Y:S01]  /*4930*/  FFMA R23, R19, R23, R6 ;  /* 0x0000001713177223 */ /* 0x004fe20000000006 */
[----:B------:R-:W-:-:S02]  /*4940*/  IMAD.MOV.U32 R6, RZ, RZ, R10 ;  /* 0x000000ffff067224 */ /* 0x000fc400078e000a */
[----:B---3--:R-:W-:Y:S01]  /*4950*/  FFMA R3, R11, R3, R5 ;  /* 0x000000030b037223 */ /* 0x008fe20000000005 */
[----:B------:R-:W-:Y:S01]  /*4960*/  IMAD.MOV.U32 R5, RZ, RZ, R15 ;  /* 0x000000ffff057224 */ /* 0x000fe200078e000f */
[----:B------:R-:W-:Y:S02]  /*4970*/  WARPGROUP.DEPBAR.LE gsb0, 0x0 ;  /* 0x00008000000079c5 */ /* 0x000fe40000010000 */
[----:B-1----:R-:W-:Y:S05]  /*4980*/  @!P0 BRA `(.L_x_1) ;  /* 0xffffffdc00788947 */ /* 0x002fea000383ffff */
.L_x_0:
[----:B------:R-:W-:Y:S01]  /*4990*/  FMUL R16, R51, 0.25 ;  /* 0x3e80000033107820 */ /* 0x000fe20000400000 */
[----:B------:R-:W-:Y:S01]  /*49a0*/  FSETP.GT.AND P0, PT, |R3|, 8.50705917302346158658e+37, PT ;  /* 0x7e8000000300780b */ /* 0x000fe20003f04200 */
[----:B------:R-:W0:Y:S01]  /*49b0*/  S2R R125, SR_TID.X ;  /* 0x00000000007d7919 */ /* 0x000e220000002100 */
[----:B------:R-:W-:Y:S01]  /*49c0*/  FMUL R98, R33, 0.25 ;  /* 0x3e80000021627820 */ /* 0x000fe20000400000 */
[----:B------:R-:W-:Y:S01]  /*49d0*/  FSETP.GT.AND P1, PT, |R23|, 8.50705917302346158658e+37, PT ;  /* 0x7e8000001700780b */ /* 0x000fe20003f24200 */
[----:B------:R-:W-:Y:S01]  /*49e0*/  FMUL R100, R29, 0.25 ;  /* 0x3e8000001d647820 */ /* 0x000fe20000400000 */
[----:B------:R-:W-:Y:S01]  /*49f0*/  FSEL R51, R16, R51, P0 ;  /* 0x0000003310337208 */ /* 0x000fe20000000000 */
        /* <DEDUP_REMOVED lines=9> */
[C---:B------:R-:W-:Y:S01]  /*4a90*/  FSETP.GEU.AND P4, PT, |R3|.reuse, 1.175494350822287508e-38, PT ;  /* 0x008000000300780b */ /* 0x040fe20003f8e200 */
[----:B------:R-:W-:Y:S01]  /*4aa0*/  FMUL R19, R30, 0.25 ;  /* 0x3e8000001e137820 */ /* 0x000fe20000400000 */
[----:B------:R-:W-:Y:S01]  /*4ab0*/  FSEL R16, R16, R35, P0 ;  /* 0x0000002310107208 */ /* 0x000fe20000000000 */
[----:B------:R-:W-:Y:S01]  /*4ac0*/  FMUL R35, R68, 0.25 ;  /* 0x3e80000044237820 */ /* 0x000fe20000400000 */
[----:B------:R-:W-:Y:S01]  /*4ad0*/  FSEL R103, R28, R25, P1 ;  /* 0x000000191c677208 */ /* 0x000fe20000800000 */
[----:B------:R-:W-:Y:S01]  /*4ae0*/  FMUL R28, R3, 8388608 ;  /* 0x4b000000031c7820 */ /* 0x000fe20000400000 */
[----:B------:R-:W-:Y:S01]  /*4af0*/  FMUL R14, R59, 0.25 ;  /* 0x3e8000003b0e7820 */ /* 0x000fe20000400000 */
[----:B------:R-:W-:Y:S01]  /*4b00*/  FSETP.GEU.AND P3, PT, R3, 1.175494350822287508e-38, PT ;  /* 0x008000000300780b */ /* 0x000fe20003f6e000 */
[----:B------:R-:W-:Y:S01]  /*4b10*/  FMUL R2, R83, 0.25 ;  /* 0x3e80000053027820 */ /* 0x000fe20000400000 */
[----:B------:R-:W-:Y:S01]  /*4b20*/  FSEL R68, R35, R68, P1 ;  /* 0x0000004423447208 */ /* 0x000fe20000800000 */
[----:B------:R-:W-:Y:S01]  /*4b30*/  FMUL R35, R56, 0.25 ;  /* 0x3e80000038237820 */ /* 0x000fe20000400000 */
[----:B------:R-:W-:Y:S01]  /*4b40*/  FSEL R104, R29, R24, P1 ;  /* 0x000000181d687208 */ /* 0x000fe20000800000 */
[C---:B------:R-:W-:Y:S01]  /*4b50*/  FMUL R24, R23.reuse, 8388608 ;  /* 0x4b00000017187820 */ /* 0x040fe20000400000 */
[----:B------:R-:W-:Y:S01]  /*4b60*/  FSETP.GEU.AND P2, PT, R23, 1.175494350822287508e-38, PT ;  /* 0x008000001700780b */ /* 0x000fe20003f4e000 */
[----:B------:R-:W-:Y:S01]  /*4b70*/  FMUL R13, R66, 0.25 ;  /* 0x3e800000420d7820 */ /* 0x000fe20000400000 */
[----:B------:R-:W-:Y:S01]  /*4b80*/  FSEL R56, R35, R56, P1 ;  /* 0x0000003823387208 */ /* 0x000fe20000800000 */
[----:B------:R-:W-:Y:S01]  /*4b90*/  FMUL R35, R48, 0.25 ;  /* 0x3e80000030237820 */ /* 0x000fe20000400000 */
[----:B------:R-:W-:Y:S01]  /*4ba0*/  FSEL R30, R19, R30, P0 ;  /* 0x0000001e131e7208 */ /* 0x000fe20000000000 */
[----:B------:R-:W-:Y:S01]  /*4bb0*/  FMUL R19, R26, 0.25 ;  /* 0x3e8000001a137820 */ /* 0x000fe20000400000 */
[----:B------:R-:W-:Y:S01]  /*4bc0*/  FSEL R28, R28, R3, !P3 ;  /* 0x000000031c1c7208 */ /* 0x000fe20005800000 */
[----:B------:R-:W-:Y:S01]  /*4bd0*/  @P0 FMUL R3, R3, 0.25 ;  /* 0x3e80000003030820 */ /* 0x000fe20000400000 */
[----:B------:R-:W-:Y:S01]  /*4be0*/  FSEL R48, R35, R48, P1 ;  /* 0x0000003023307208 */ /* 0x000fe20000800000 */
[----:B------:R-:W-:Y:S01]  /*4bf0*/  FMUL R35, R32, 0.25 ;  /* 0x3e80000020237820 */ /* 0x000fe20000400000 */
[----:B------:R-:W-:Y:S01]  /*4c00*/  FSEL R59, R14, R59, P0 ;  /* 0x0000003b0e3b7208 */ /* 0x000fe20000000000 */
[----:B------:R-:W-:Y:S01]  /*4c10*/  FMUL R15, R62, 0.25 ;  /* 0x3e8000003e0f7820 */ /* 0x000fe20000400000 */
[----:B------:R-:W-:Y:S01]  /*4c20*/  FMUL R14, R55, 0.25 ;  /* 0x3e800000370e7820 */ /* 0x000fe20000400000 */
[----:B------:R-:W-:Y:S01]  /*4c30*/  FMUL R17, R50, 0.25 ;  /* 0x3e80000032117820 */ /* 0x000fe20000400000 */
[----:B------:R-:W-:Y:S01]  /*4c40*/  FSEL R25, R24, R23, !P2 ;  /* 0x0000001718197208 */ /* 0x000fe20005000000 */
[----:B------:R-:W-:Y:S01]  /*4c50*/  FMUL R97, R36, 0.25 ;  /* 0x3e80000024617820 */ /* 0x000fe20000400000 */
[----:B------:R-:W-:Y:S01]  /*4c60*/  FSEL R24, RZ, -23, P2 ;  /* 0xc1b80000ff187808 */ /* 0x000fe20001000000 */
[----:B------:R-:W-:Y:S01]  /*4c70*/  @!P4 FMUL R3, R3, 16777216 ;  /* 0x4b8000000303c820 */ /* 0x000fe20000400000 */
[----:B------:R-:W-:Y:S01]  /*4c80*/  FSEL R11, R2, R83, P0 ;  /* 0x00000053020b7208 */ /* 0x000fe20000000000 */
[----:B-----5:R-:W-:Y:S01]  /*4c90*/  FMUL R0, R87, 0.25 ;  /* 0x3e80000057007820 */ /* 0x020fe20000400000 */
[----:B------:R-:W-:Y:S01]  /*4ca0*/  FSETP.GEU.AND P2, PT, |R23|, 1.175494350822287508e-38, PT ;  /* 0x008000001700780b */ /* 0x000fe20003f4e200 */
[----:B------:R-:W-:Y:S01]  /*4cb0*/  FMUL R88, R65, 0.25 ;  /* 0x3e80000041587820 */ /* 0x000fe20000400000 */
[----:B------:R-:W-:Y:S01]  /*4cc0*/  FSEL R2, R13, R66, P0 ;  /* 0x000000420d027208 */ /* 0x000fe20000000000 */
[----:B------:R-:W-:Y:S01]  /*4cd0*/  FMUL R13, R58, 0.25 ;  /* 0x3e8000003a0d7820 */ /* 0x000fe20000400000 */
[----:B------:R-:W-:Y:S01]  /*4ce0*/  FSEL R26, R19, R26, P0 ;  /* 0x0000001a131a7208 */ /* 0x000fe20000000000 */
[----:B------:R-:W-:Y:S01]  /*4cf0*/  FMUL R19, R76, 0.25 ;  /* 0x3e8000004c137820 */ /* 0x000fe20000400000 */
[----:B------:R-:W-:Y:S01]  /*4d00*/  FSEL R32, R35, R32, P1 ;  /* 0x0000002023207208 */ /* 0x000fe20000800000 */
[----:B------:R-:W1:Y:S01]  /*4d10*/  MUFU.RCP R106, R3 ;  /* 0x00000003006a7308 */ /* 0x000e620000001000 */
[----:B------:R-:W-:Y:S01]  /*4d20*/  FSEL R12, R15, R62, P0 ;  /* 0x0000003e0f0c7208 */ /* 0x000fe20000000000 */
[----:B------:R-:W-:Y:S01]  /*4d30*/  FMUL R15, R54, 0.25 ;  /* 0x3e800000360f7820 */ /* 0x000fe20000400000 */
[----:B------:R-:W-:Y:S01]  /*4d40*/  FSEL R55, R14, R55, P0 ;  /* 0x000000370e377208 */ /* 0x000fe20000000000 */
[----:B------:R-:W-:Y:S01]  /*4d50*/  FMUL R14, R47, 0.25 ;  /* 0x3e8000002f0e7820 */ /* 0x000fe20000400000 */
[----:B0-----:R-:W-:Y:S01]  /*4d60*/  LOP3.LUT R35, R125, 0x7, RZ, 0xc0, !PT ;  /* 0x000000077d237812 */ /* 0x001fe200078ec0ff */
[----:B------:R-:W-:Y:S01]  /*4d70*/  FMUL R18, R39, 0.25 ;  /* 0x3e80000027127820 */ /* 0x000fe20000400000 */
[----:B------:R-:W-:Y:S01]  /*4d80*/  FSEL R50, R17, R50, P0 ;  /* 0x0000003211327208 */ /* 0x000fe20000000000 */
[----:B------:R-:W-:Y:S01]  /*4d90*/  FMUL R17, R42, 0.25 ;  /* 0x3e8000002a117820 */ /* 0x000fe20000400000 */
[----:B------:R-:W-:Y:S01]  /*4da0*/  FSEL R97, R97, R36, P1 ;  /* 0x0000002461617208 */ /* 0x000fe20000800000 */
[----:B------:R-:W-:Y:S01]  /*4db0*/  IMAD.SHL.U32 R36, R125, 0x4, RZ ;  /* 0x000000047d247824 */ /* 0x000fe200078e00ff */
[----:B------:R-:W-:Y:S01]  /*4dc0*/  LEA R33, R35, UR45, 0x4 ;  /* 0x0000002d23217c11 */ /* 0x000fe2000f8e20ff */
[----:B------:R-:W-:Y:S01]  /*4dd0*/  FMUL R96, R37, 0.25 ;  /* 0x3e80000025607820 */ /* 0x000fe20000400000 */
[----:B------:R-:W-:Y:S01]  /*4de0*/  FSEL R58, R13, R58, P0 ;  /* 0x0000003a0d3a7208 */ /* 0x000fe20000000000 */
[----:B------:R-:W-:Y:S01]  /*4df0*/  @P1 FMUL R23, R23, 0.25 ;  /* 0x3e80000017171820 */ /* 0x000fe20000400000 */
[----:B------:R-:W-:Y:S01]  /*4e00*/  FSEL R19, R19, R76, P1 ;  /* 0x0000004c13137208 */ /* 0x000fe20000800000 */
[----:B------:R-:W-:Y:S01]  /*4e10*/  VIADD R76, R25, 0xc0cafb0d ;  /* 0xc0cafb0d194c7836 */ /* 0x000fe20000000000 */
        /* <DEDUP_REMOVED lines=9> */
[----:B------:R-:W-:Y:S01]  /*4eb0*/  IMAD R35, R35, -0x8, R33 ;  /* 0xfffffff823237824 */ /* 0x000fe200078e0221 */
[----:B------:R-:W-:Y:S01]  /*4ec0*/  LOP3.LUT R36, R36, 0x3c0, RZ, 0xc0, !PT ;  /* 0x000003c024247812 */ /* 0x000fe200078ec0ff */
[----:B------:R-:W-:Y:S01]  /*4ed0*/  @!P2 FMUL R23, R23, 16777216 ;  /* 0x4b8000001717a820 */ /* 0x000fe20000400000 */
[----:B------:R-:W-:Y:S01]  /*4ee0*/  IADD3 R65, R28, -0x3f3504f3, RZ ;  /* 0xc0cafb0d1c417810 */ /* 0x000fe20007ffe0ff */
[----:B------:R-:W-:Y:S01]  /*4ef0*/  FMUL R9, R82, 0.25 ;  /* 0x3e80000052097820 */ /* 0x000fe20000400000 */
[C---:B------:R-:W-:Y:S01]  /*4f00*/  SHF.L.U32 R29, R125.reuse, 0x3, RZ ;  /* 0x000000037d1d7819 */ /* 0x040fe200000006ff */
[----:B------:R-:W-:Y:S01]  /*4f10*/  FMUL R7, R86, 0.25 ;  /* 0x3e80000056077820 */ /* 0x000fe20000400000 */
[----:B------:R-:W-:Y:S01]  /*4f20*/  LOP3.LUT R120, R125, 0x8, RZ, 0xc0, !PT ;  /* 0x000000087d787812 */ /* 0x000fe200078ec0ff */
[----:B------:R-:W-:Y:S01]  /*4f30*/  @!P4 FMUL R12, R12, 16777216 ;  /* 0x4b8000000c0cc820 */ /* 0x000fe20000400000 */
[----:B------:R-:W-:Y:S01]  /*4f40*/  LOP3.LUT R76, R76, 0xff800000, RZ, 0xc0, !PT ;  /* 0xff8000004c4c7812 */ /* 0x000fe200078ec0ff */
[----:B------:R-:W0:Y:S01]  /*4f50*/  MUFU.RCP R23, R23 ;  /* 0x0000001700177308 */ /* 0x000e220000001000 */
[----:B------:R-:W-:Y:S01]  /*4f60*/  FSEL R79, R0, R79, P0 ;  /* 0x0000004f004f7208 */ /* 0x000fe20000000000 */
[----:B------:R-:W-:Y:S01]  /*4f70*/  FMUL R0, R75, 0.25 ;  /* 0x3e8000004b007820 */ /* 0x000fe20000400000 */
[----:B------:R-:W-:Y:S01]  /*4f80*/  FSEL R46, R15, R46, P0 ;  /* 0x0000002e0f2e7208 */ /* 0x000fe20000000000 */
[----:B------:R-:W-:Y:S01]  /*4f90*/  FMUL R15, R38, 0.25 ;  /* 0x3e800000260f7820 */ /* 0x000fe20000400000 */
[----:B------:R-:W-:Y:S01]  /*4fa0*/  FSEL R39, R18, R39, P0 ;  /* 0x0000002712277208 */ /* 0x000fe20000000000 */
[----:B------:R-:W-:Y:S01]  /*4fb0*/  FMUL R18, R31, 0.25 ;  /* 0x3e8000001f127820 */ /* 0x000fe20000400000 */
[----:B------:R-:W-:Y:S01]  /*4fc0*/  FSEL R96, R96, R37, P1 ;  /* 0x0000002560607208 */ /* 0x000fe20000800000 */
[----:B------:R-:W-:Y:S01]  /*4fd0*/  IMAD.IADD R37, R36, 0x1, R35 ;  /* 0x0000000124257824 */ /* 0x000fe200078e0223 */
[----:B------:R-:W-:Y:S01]  /*4fe0*/  LOP3.LUT R65, R65, 0xff800000, RZ, 0xc0, !PT ;  /* 0xff80000041417812 */ /* 0x000fe200078ec0ff */
[----:B------:R-:W-:Y:S01]  /*4ff0*/  IMAD R35, R120, 0x200, R33 ;  /* 0x0000020078237824 */ /* 0x000fe200078e0221 */
[----:B------:R-:W-:Y:S01]  /*5000*/  FSEL R34, R17, R34, P0 ;  /* 0x0000002211227208 */ /* 0x000fe20000000000 */
[----:B------:R-:W-:Y:S01]  /*5010*/  FMUL R17, R84, 0.25 ;  /* 0x3e80000054117820 */ /* 0x000fe20000400000 */
[----:B------:R-:W-:Y:S01]  /*5020*/  FSEL R21, R21, R80, P1 ;  /* 0x0000005015157208 */ /* 0x000fe20000800000 */
[----:B------:R-:W-:Y:S01]  /*5030*/  FMUL R22, R85, 0.25 ;  /* 0x3e80000055167820 */ /* 0x000fe20000400000 */
[----:B------:R-:W-:Y:S01]  /*5040*/  LOP3.LUT R80, R29, 0xf80, RZ, 0xc0, !PT ;  /* 0x00000f801d507812 */ /* 0x000fe200078ec0ff */
[----:B------:R-:W-:Y:S01]  /*5050*/  @!P4 FMUL R13, R13, 16777216 ;  /* 0x4b8000000d0dc820 */ /* 0x000fe20000400000 */
[----:B------:R-:W-:Y:S01]  /*5060*/  I2FP.F32.S32 R29, R76 ;  /* 0x0000004c001d7245 */ /* 0x000fe20000201400 */
[----:B------:R-:W-:Y:S01]  /*5070*/  FMUL R90, R61, 0.25 ;  /* 0x3e8000003d5a7820 */ /* 0x000fe20000400000 */
[----:B------:R-:W-:Y:S01]  /*5080*/  FSEL R33, RZ, -23, P3 ;  /* 0xc1b80000ff217808 */ /* 0x000fe20001800000 */
[----:B------:R-:W-:Y:S01]  /*5090*/  @!P4 FMUL R2, R2, 16777216 ;  /* 0x4b8000000202c820 */ /* 0x000fe20000400000 */
[----:B------:R-:W-:Y:S01]  /*50a0*/  I2FP.F32.S32 R36, R65 ;  /* 0x0000004100247245 */ /* 0x000fe20000201400 */
[----:B------:R-:W-:Y:S01]  /*50b0*/  FFMA.FTZ R24, R29, 1.1920928955078125e-07, R24 ;  /* 0x340000001d187823 */ /* 0x000fe20000010018 */
[----:B------:R-:W-:Y:S01]  /*50c0*/  FSEL R10, R9, R82, P0 ;  /* 0x00000052090a7208 */ /* 0x000fe20000000000 */
[----:B-1----:R-:W-:Y:S01]  /*50d0*/  FMUL R54, R106, R2 ;  /* 0x000000026a367220 */ /* 0x002fe20000400000 */
[----:B------:R-:W-:Y:S01]  /*50e0*/  FSEL R9, R0, R75, P0 ;  /* 0x0000004b00097208 */ /* 0x000fe20000000000 */
[----:B------:R-:W-:Y:S01]  /*50f0*/  FFMA.FTZ R29, R36, 1.1920928955078125e-07, R33 ;  /* 0x34000000241d7823 */ /* 0x000fe20000010021 */
[----:B------:R-:W-:Y:S01]  /*5100*/  FSEL R15, R15, R38, P0 ;  /* 0x000000260f0f7208 */ /* 0x000fe20000000000 */
[----:B------:R-:W-:Y:S01]  /*5110*/  FMUL R38, R73, 0.25 ;  /* 0x3e80000049267820 */ /* 0x000fe20000400000 */
[----:B------:R-:W-:Y:S01]  /*5120*/  FSEL R31, R18, R31, P0 ;  /* 0x0000001f121f7208 */ /* 0x000fe20000000000 */
[----:B------:R-:W-:Y:S01]  /*5130*/  FMUL R33, R106, R13 ;  /* 0x0000000d6a217220 */ /* 0x000fe20000400000 */
[----:B------:R-:W-:Y:S01]  /*5140*/  LEA.HI R120, R120, R37, RZ, 0x1f ;  /* 0x0000002578787211 */ /* 0x000fe200078ff8ff */
[----:B------:R-:W-:Y:S01]  /*5150*/  FMUL R37, R106, R12 ;  /* 0x0000000c6a257220 */ /* 0x000fe20000400000 */
[----:B------:R-:W-:Y:S01]  /*5160*/  FSEL R18, R17, R84, P1 ;  /* 0x0000005411127208 */ /* 0x000fe20000800000 */
[----:B------:R-:W-:Y:S01]  /*5170*/  FMUL R17, R72, 0.25 ;  /* 0x3e80000048117820 */ /* 0x000fe20000400000 */
[----:B------:R-:W-:Y:S01]  /*5180*/  FSEL R86, R7, R86, P0 ;  /* 0x0000005607567208 */ /* 0x000fe20000000000 */
[----:B------:R-:W-:-:S02]  /*5190*/  IMAD.IADD R12, R25, 0x1, -R76 ;  /* 0x00000001190c7824 */ /* 0x000fc400078e0a4c */
[----:B------:R-:W-:Y:S01]  /*51a0*/  FMUL R7, R78, 0.25 ;  /* 0x3e8000004e077820 */ /* 0x000fe20000400000 */
[----:B------:R-:W-:Y:S01]  /*51b0*/  FSEL R22, R22, R85, P1 ;  /* 0x0000005516167208 */ /* 0x000fe20000800000 */
[----:B------:R-:W-:Y:S01]  /*51c0*/  @!P4 FMUL R9, R9, 16777216 ;  /* 0x4b8000000909c820 */ /* 0x000fe20000400000 */
[----:B------:R-:W-:Y:S01]  /*51d0*/  MOV R13, 0x3dc6b27f ;  /* 0x3dc6b27f000d7802 */ /* 0x000fe20000000f00 */
[----:B------:R-:W-:Y:S01]  /*51e0*/  FADD R12, R12, -1 ;  /* 0xbf8000000c0c7421 */ /* 0x000fe20000000000 */
[----:B------:R-:W-:Y:S01]  /*51f0*/  FSEL R85, R38, R73, P1 ;  /* 0x0000004926557208 */ /* 0x000fe20000800000 */
[----:B------:R-:W-:Y:S01]  /*5200*/  FMUL R38, R57, 0.25 ;  /* 0x3e80000039267820 */ /* 0x000fe20000400000 */
[----:B------:R-:W-:Y:S01]  /*5210*/  FSEL R17, R17, R72, P1 ;  /* 0x0000004811117208 */ /* 0x000fe20000800000 */
[----:B------:R-:W-:Y:S01]  /*5220*/  IMAD.IADD R2, R28, 0x1, -R65 ;  /* 0x000000011c027824 */ /* 0x000fe200078e0a41 */
[----:B------:R-:W-:Y:S01]  /*5230*/  FSEL R78, R7, R78, P0 ;  /* 0x0000004e074e7208 */ /* 0x000fe20000000000 */
[----:B------:R-:W-:Y:S01]  /*5240*/  FMUL R7, R70, 0.25 ;  /* 0x3e80000046077820 */ /* 0x000fe20000400000 */
[----:B------:R-:W-:Y:S01]  /*5250*/  FSEL R90, R90, R61, P1 ;  /* 0x0000003d5a5a7208 */ /* 0x000fe20000800000 */
[----:B------:R-:W-:Y:S01]  /*5260*/  FMUL R61, R106, R9 ;  /* 0x000000096a3d7220 */ /* 0x000fe20000400000 */
[----:B------:R-:W-:Y:S01]  /*5270*/  FFMA.FTZ R9, R12, R13, -0.16845393180847167969 ;  /* 0xbe2c7f300c097423 */ /* 0x000fe2000001000d */
[----:B------:R-:W-:Y:S01]  /*5280*/  @!P4 FMUL R86, R86, 16777216 ;  /* 0x4b8000005656c820 */ /* 0x000fe20000400000 */
[----:B------:R-:W-:Y:S01]  /*5290*/  FSEL R57, R38, R57, P1 ;  /* 0x0000003926397208 */ /* 0x000fe20000800000 */
[----:B------:R-:W-:Y:S01]  /*52a0*/  @!P2 FMUL R17, R17, 16777216 ;  /* 0x4b8000001111a820 */ /* 0x000fe20000400000 */
[----:B------:R-:W-:Y:S01]  /*52b0*/  FMUL R20, R27, 0.25 ;  /* 0x3e8000001b147820 */ /* 0x000fe20000400000 */
[----:B------:R-:W-:Y:S01]  /*52c0*/  FMUL R92, R53, 0.25 ;  /* 0x3e800000355c7820 */ /* 0x000fe20000400000 */
[----:B------:R-:W-:Y:S01]  /*52d0*/  FMUL R38, R49, 0.25 ;  /* 0x3e80000031267820 */ /* 0x000fe20000400000 */
[----:B------:R-:W-:Y:S01]  /*52e0*/  FADD R2, R2, -1 ;  /* 0xbf80000002027421 */ /* 0x000fe20000000000 */
[----:B------:R-:W-:Y:S01]  /*52f0*/  FSEL R7, R7, R70, P0 ;  /* 0x0000004607077208 */ /* 0x000fe20000000000 */
[----:B------:R-:W-:Y:S01]  /*5300*/  FFMA.FTZ R9, R12, R9, 0.1716887056827545166 ;  /* 0x3e2fcf2a0c097423 */ /* 0x000fe20000010009 */
[----:B------:R-:W-:Y:S01]  /*5310*/  FMUL R70, R106, R86 ;  /* 0x000000566a467220 */ /* 0x000fe20000400000 */
[----:B0-----:R-:W-:Y:S01]  /*5320*/  FMUL R86, R23, R17 ;  /* 0x0000001117567220 */ /* 0x001fe20000400000 */
[----:B------:R-:W-:Y:S01]  /*5330*/  FFMA.FTZ R17, R2, R13, -0.16845393180847167969 ;  /* 0xbe2c7f3002117423 */ /* 0x000fe2000001000d */
[----:B------:R-:W-:Y:S01]  /*5340*/  FMUL R8, R71, 0.25 ;  /* 0x3e80000047087820 */ /* 0x000fe20000400000 */
[----:B------:R-:W-:Y:S01]  /*5350*/  FSEL R27, R20, R27, P0 ;  /* 0x0000001b141b7208 */ /* 0x000fe20000000000 */
[----:B------:R-:W-:Y:S01]  /*5360*/  FFMA.FTZ R9, R12, R9, -0.17900948226451873779 ;  /* 0xbe374e430c097423 */ /* 0x000fe20000010009 */
[----:B------:R-:W-:Y:S01]  /*5370*/  FSEL R92, R92, R53, P1 ;  /* 0x000000355c5c7208 */ /* 0x000fe20000800000 */
[----:B------:R-:W-:Y:S01]  /*5380*/  FMUL R0, R63, 0.25 ;  /* 0x3e8000003f007820 */ /* 0x000fe20000400000 */
[----:B------:R-:W-:Y:S01]  /*5390*/  FSEL R49, R38, R49, P1 ;  /* 0x0000003126317208 */ /* 0x000fe20000800000 */
[----:B------:R-:W-:Y:S01]  /*53a0*/  FMUL R20, R81, 0.25 ;  /* 0x3e80000051147820 */ /* 0x000fe20000400000 */
        /* <DEDUP_REMOVED lines=9> */
[----:B------:R-:W-:Y:S01]  /*5440*/  BAR.SYNC.DEFER_BLOCKING 0x0 ;  /* 0x0000000000007b1d */ /* 0x000fe20000010000 */
[----:B------:R-:W-:Y:S01]  /*5450*/  FFMA.FTZ R17, R2, R17, 0.1716887056827545166 ;  /* 0x3e2fcf2a02117423 */ /* 0x000fe20000010011 */
[----:B------:R-:W-:Y:S01]  /*5460*/  FFMA.FTZ R9, R12, R9, 0.20512372255325317383 ;  /* 0x3e520bf40c097423 */ /* 0x000fe20000010009 */
[----:B------:R-:W-:Y:S01]  /*5470*/  FSEL R8, R8, R71, P0 ;  /* 0x0000004708087208 */ /* 0x000fe20000000000 */
[----:B------:R-:W-:Y:S01]  /*5480*/  FMUL R83, R74, 0.25 ;  /* 0x3e8000004a537820 */ /* 0x000fe20000400000 */
[----:B------:R-:W-:Y:S01]  /*5490*/  FSEL R0, R0, R63, P0 ;  /* 0x0000003f00007208 */ /* 0x000fe20000000000 */
[----:B------:R-:W-:Y:S01]  /*54a0*/  FFMA.FTZ R17, R2, R17, -0.17900948226451873779 ;  /* 0xbe374e4302117423 */ /* 0x000fe20000010011 */
[----:B------:R-:W-:Y:S01]  /*54b0*/  FSEL R20, R20, R81, P1 ;  /* 0x0000005114147208 */ /* 0x000fe20000800000 */
[----:B------:R-:W-:Y:S01]  /*54c0*/  FFMA.FTZ R9, R12, R9, -0.24046532809734344482 ;  /* 0xbe763c8b0c097423 */ /* 0x000fe20000010009 */
[----:B------:R-:W-:Y:S01]  /*54d0*/  FSEL R84, R84, R77, P1 ;  /* 0x0000004d54547208 */ /* 0x000fe20000800000 */
[----:B------:R-:W-:Y:S01]  /*54e0*/  FMUL R4, R67, 0.25 ;  /* 0x3e80000043047820 */ /* 0x000fe20000400000 */
[----:B------:R-:W-:Y:S01]  /*54f0*/  FSEL R69, R42, R69, P1 ;  /* 0x000000452a457208 */ /* 0x000fe20000800000 */
[----:B------:R-:W-:Y:S01]  /*5500*/  @!P4 FMUL R79, R79, 16777216 ;  /* 0x4b8000004f4fc820 */ /* 0x000fe20000400000 */
        /* <DEDUP_REMOVED lines=46> */
[----:B------:R-:W-:Y:S01]  /*57f0*/  FFMA.FTZ R17, R2, R17, 0.20512372255325317383 ;  /* 0x3e520bf402117423 */ /* 0x000fe20000010011 */
[----:B------:R-:W-:Y:S01]  /*5800*/  @!P4 FMUL R31, R31, 16777216 ;  /* 0x4b8000001f1fc820 */ /* 0x000fe20000400000 */
[----:B------:R-:W-:Y:S01]  /*5810*/  @!P4 FMUL R30, R30, 16777216 ;  /* 0x4b8000001e1ec820 */ /* 0x000fe20000400000 */
[----:B------:R-:W-:Y:S01]  /*5820*/  @!P4 FMUL R27, R27, 16777216 ;  /* 0x4b8000001b1bc820 */ /* 0x000fe20000400000 */
[----:B------:R-:W-:Y:S01]  /*5830*/  @!P4 FMUL R26, R26, 16777216 ;  /* 0x4b8000001a1ac820 */ /* 0x000fe20000400000 */
[----:B------:R-:W-:Y:S01]  /*5840*/  @!P2 FMUL R103, R103, 16777216 ;  /* 0x4b8000006767a820 */ /* 0x000fe20000400000 */
[----:B------:R-:W-:Y:S01]  /*5850*/  FFMA.FTZ R9, R12, R9, 0.28857114911079406738 ;  /* 0x3e93bf990c097423 */ /* 0x000fe20000010009 */
[C---:B------:R-:W-:Y:S01]  /*5860*/  FMUL R3, R106.reuse, R79 ;  /* 0x0000004f6a037220 */ /* 0x040fe20000400000 */
[----:B------:R-:W-:Y:S01]  /*5870*/  FMUL R63, R106, R78 ;  /* 0x0000004e6a3f7220 */ /* 0x000fe20000400000 */
[----:B------:R-:W-:Y:S01]  /*5880*/  FSEL R83, R83, R74, P0 ;  /* 0x0000004a53537208 */ /* 0x000fe20000000000 */
[----:B------:R-:W-:Y:S01]  /*5890*/  IMAD.IADD R80, R80, 0x1, R35 ;  /* 0x0000000150507824 */ /* 0x000fe200078e0223 */
[----:B------:R-:W-:Y:S01]  /*58a0*/  FSEL R4, R4, R67, P0 ;  /* 0x0000004304047208 */ /* 0x000fe20000000000 */
[C---:B------:R-:W-:Y:S01]  /*58b0*/  FMUL R71, R106.reuse, R87 ;  /* 0x000000576a477220 */ /* 0x040fe20000400000 */
        /* <DEDUP_REMOVED lines=8> */
[----:B------:R-:W-:Y:S01]  /*5940*/  FMUL R35, R106, R0 ;  /* 0x000000006a237220 */ /* 0x000fe20000400000 */
        /* <DEDUP_REMOVED lines=28> */
[----:B------:R-:W-:Y:S01]  /*5b10*/  FFMA.FTZ R17, R2, R17, -0.24046532809734344482 ;  /* 0xbe763c8b02117423 */ /* 0x000fe20000010011 */
[C---:B------:R-:W-:Y:S01]  /*5b20*/  FMUL R11, R106.reuse, R31 ;  /* 0x0000001f6a0b7220 */ /* 0x040fe20000400000 */
[C---:B------:R-:W-:Y:S01]  /*5b30*/  FMUL R10, R106.reuse, R30 ;  /* 0x0000001e6a0a7220 */ /* 0x040fe20000400000 */
[C---:B------:R-:W-:Y:S01]  /*5b40*/  FMUL R0, R106.reuse, R27 ;  /* 0x0000001b6a007220 */ /* 0x040fe20000400000 */
[----:B------:R-:W-:Y:S01]  /*5b50*/  FMUL R7, R106, R26 ;  /* 0x0000001a6a077220 */ /* 0x000fe20000400000 */
[----:B------:R-:W-:Y:S01]  /*5b60*/  FMUL R23, R23, R103 ;  /* 0x0000006717177220 */ /* 0x000fe20000400000 */
[----:B------:R-:W-:Y:S01]  /*5b70*/  FFMA.FTZ R9, R12, R9, -0.36067417263984680176 ;  /* 0xbeb8aa490c097423 */ /* 0x000fe20000010009 */
[----:B------:R-:W-:Y:S01]  /*5b80*/  FFMA.FTZ R19, R2, R17, 0.28857114911079406738 ;  /* 0x3e93bf9902137423 */ /* 0x000fe20000010011 */
[----:B------:R-:W-:Y:S01]  /*5b90*/  F2FP.F16.F32.PACK_AB R8, R8, R21 ;  /* 0x000000150808723e */ /* 0x000fe200000000ff */
[----:B------:R-:W-:Y:S01]  /*5ba0*/  @!P4 FMUL R14, R14, 16777216 ;  /* 0x4b8000000e0ec820 */ /* 0x000fe20000400000 */
[----:B------:R-:W-:Y:S01]  /*5bb0*/  FFMA.FTZ R17, R12, R9, 0.48089820146560668945 ;  /* 0x3ef6384a0c117423 */ /* 0x000fe20000010009 */
[----:B------:R-:W-:Y:S01]  /*5bc0*/  F2FP.F16.F32.PACK_AB R9, R100, R23 ;  /* 0x000000176409723e */ /* 0x000fe200000000ff */
[----:B------:R-:W-:Y:S01]  /*5bd0*/  FFMA.FTZ R19, R2, R19, -0.36067417263984680176 ;  /* 0xbeb8aa4902137423 */ /* 0x000fe20000010013 */
[----:B------:R-:W-:Y:S01]  /*5be0*/  F2FP.F16.F32.PACK_AB R10, R10, R7 ;  /* 0x000000070a0a723e */ /* 0x000fe200000000ff */
[----:B------:R-:W-:Y:S01]  /*5bf0*/  FFMA.FTZ R17, R12, R17, -0.72134751081466674805 ;  /* 0xbf38aa3b0c117423 */ /* 0x000fe20000010011 */
[----:B------:R-:W-:Y:S01]  /*5c00*/  F2FP.F16.F32.PACK_AB R11, R11, R0 ;  /* 0x000000000b0b723e */ /* 0x000fe200000000ff */
[----:B------:R-:W-:Y:S01]  /*5c10*/  FFMA.FTZ R19, R2, R19, 0.48089820146560668945 ;  /* 0x3ef6384a02137423 */ /* 0x000fe20000010013 */
[----:B------:R-:W-:Y:S01]  /*5c20*/  ISETP.GE.U32.AND P1, PT, R25, 0x7f800000, PT ;  /* 0x7f8000001900780c */ /* 0x000fe20003f26070 */
[----:B------:R-:W-:Y:S01]  /*5c30*/  FMUL R17, R12, R17 ;  /* 0x000000110c117220 */ /* 0x000fe20000400000 */
[----:B------:R-:W-:Y:S01]  /*5c40*/  ISETP.GE.U32.AND P2, PT, R28, 0x7f800000, PT ;  /* 0x7f8000001c00780c */ /* 0x000fe20003f46070 */
[----:B------:R-:W-:Y:S01]  /*5c50*/  STSM.16.M88.4 [R80], R8 ;  /* 0x0000000850007844 */ /* 0x000fe20000000200 */
[----:B------:R-:W-:Y:S01]  /*5c60*/  FFMA.FTZ R19, R2, R19, -0.72134751081466674805 ;  /* 0xbf38aa3b02137423 */ /* 0x000fe20000010013 */
[----:B------:R-:W-:Y:S01]  /*5c70*/  FMUL R17, R12, R17 ;  /* 0x000000110c117220 */ /* 0x000fe20000400000 */
[----:B------:R-:W-:Y:S01]  /*5c80*/  @!P4 FMUL R15, R15, 16777216 ;  /* 0x4b8000000f0fc820 */ /* 0x000fe20000400000 */
[----:B------:R-:W-:Y:S01]  /*5c90*/  @!P4 FMUL R16, R16, 16777216 ;  /* 0x4b8000001010c820 */ /* 0x000fe20000400000 */
[----:B------:R-:W-:Y:S01]  /*5ca0*/  FMUL R19, R2, R19 ;  /* 0x0000001302137220 */ /* 0x000fe20000400000 */
[----:B------:R-:W-:Y:S01]  /*5cb0*/  FFMA.FTZ R17, R12, 1.4426950216293334961, R17 ;  /* 0x3fb8aa3b0c117823 */ /* 0x000fe20000010011 */
[----:B------:R-:W-:Y:S01]  /*5cc0*/  @!P4 FMUL R34, R34, 16777216 ;  /* 0x4b8000002222c820 */ /* 0x000fe20000400000 */
[----:B------:R-:W-:Y:S01]  /*5cd0*/  FMUL R101, R106, R14 ;  /* 0x0000000e6a657220 */ /* 0x000fe20000400000 */
[----:B------:R-:W-:Y:S01]  /*5ce0*/  FMUL R19, R2, R19 ;  /* 0x0000001302137220 */ /* 0x000fe20000400000 */
[----:B------:R-:W-:Y:S01]  /*5cf0*/  LOP3.LUT R117, R125, 0x1ff, RZ, 0xc0, !PT ;  /* 0x000001ff7d757812 */ /* 0x000fe200078ec0ff */
[C---:B------:R-:W-:Y:S01]  /*5d00*/  FMUL R14, R106.reuse, R15 ;  /* 0x0000000f6a0e7220 */ /* 0x040fe20000400000 */
[----:B------:R-:W-:Y:S01]  /*5d10*/  FMUL R15, R106, R16 ;  /* 0x000000106a0f7220 */ /* 0x000fe20000400000 */
[----:B------:R-:W-:Y:S01]  /*5d20*/  FFMA.FTZ R0, R2, 1.4426950216293334961, R19 ;  /* 0x3fb8aa3b02007823 */ /* 0x000fe20000010013 */
[----:B------:R-:W-:Y:S01]  /*5d30*/  FADD R2, R24, R17 ;  /* 0x0000001118027221 */ /* 0x000fe20000000000 */
[----:B------:R-:W-:Y:S01]  /*5d40*/  FMUL R16, R106, R34 ;  /* 0x000000226a107220 */ /* 0x000fe20000400000 */
[----:B------:R-:W-:Y:S01]  /*5d50*/  @P1 IMAD.MOV.U32 R12, RZ, RZ, 0x7f800000 ;  /* 0x7f800000ff0c1424 */ /* 0x000fe200078e00ff */
[----:B------:R-:W-:Y:S01]  /*5d60*/  LEA R117, R117, UR45, 0x4 ;  /* 0x0000002d75757c11 */ /* 0x000fe2000f8e20ff */
[----:B------:R-:W-:Y:S01]  /*5d70*/  BAR.SYNC.DEFER_BLOCKING 0x0 ;  /* 0x0000000000007b1d */ /* 0x000fe20000010000 */
[----:B------:R-:W-:-:S02]  /*5d80*/  @P2 IMAD.MOV.U32 R17, RZ, RZ, 0x7f800000 ;  /* 0x7f800000ff112424 */ /* 0x000fc400078e00ff */
[----:B------:R-:W-:Y:S01]  /*5d90*/  FADD R0, R29, R0 ;  /* 0x000000001d007221 */ /* 0x000fe20000000000 */
[----:B------:R-:W-:Y:S01]  /*5da0*/  @P1 FFMA.FTZ R2, R25, R12, +INF ;  /* 0x7f80000019021423 */ /* 0x000fe2000001000c */
[----:B------:R-:W-:Y:S01]  /*5db0*/  F2FP.F16.F32.PACK_AB R12, R97, R18 ;  /* 0x00000012610c723e */ /* 0x000fe200000000ff */
[----:B------:R-:W-:Y:S01]  /*5dc0*/  @P2 FFMA.FTZ R0, R28, R17, +INF ;  /* 0x7f8000001c002423 */ /* 0x000fe20000010011 */
[----:B------:R-:W-:Y:S01]  /*5dd0*/  F2FP.F16.F32.PACK_AB R14, R14, R16 ;  /* 0x000000100e0e723e */ /* 0x000fe200000000ff */
[----:B------:R-:W-:Y:S01]  /*5de0*/  @!P4 FMUL R47, R47, 16777216 ;  /* 0x4b8000002f2fc820 */ /* 0x000fe20000400000 */
[----:B------:R-:W-:Y:S01]  /*5df0*/  F2FP.F16.F32.PACK_AB R13, R13, R98 ;  /* 0x000000620d0d723e */ /* 0x000fe200000000ff */
[----:B------:R-:W-:Y:S01]  /*5e00*/  @!P4 FMUL R46, R46, 16777216 ;  /* 0x4b8000002e2ec820 */ /* 0x000fe20000400000 */
[----:B------:R-:W-:Y:S01]  /*5e10*/  F2FP.F16.F32.PACK_AB R15, R105, R15 ;  /* 0x0000000f690f723e */ /* 0x000fe200000000ff */
[----:B------:R-:W-:Y:S01]  /*5e20*/  FMUL R47, R106, R47 ;  /* 0x0000002f6a2f7220 */ /* 0x000fe20000400000 */
[----:B------:R-:W-:Y:S01]  /*5e30*/  F2FP.F16.F32.PACK_AB R44, R44, R95 ;  /* 0x0000005f2c2c723e */ /* 0x000fe200000000ff */
[----:B------:R-:W-:Y:S01]  /*5e40*/  FMUL R46, R106, R46 ;  /* 0x0000002e6a2e7220 */ /* 0x000fe20000400000 */
[----:B------:R-:W-:Y:S01]  /*5e50*/  F2FP.F16.F32.PACK_AB R45, R45, R94 ;  /* 0x0000005e2d2d723e */ /* 0x000fe200000000ff */
[----:B------:R-:W-:Y:S01]  /*5e60*/  @!P4 FMUL R55, R55, 16777216 ;  /* 0x4b8000003737c820 */ /* 0x000fe20000400000 */
[----:B------:R-:W-:Y:S01]  /*5e70*/  F2FP.F16.F32.PACK_AB R47, R47, R99 ;  /* 0x000000632f2f723e */ /* 0x000fe200000000ff */
[----:B------:R-:W-:Y:S01]  /*5e80*/  @!P4 FMUL R51, R51, 16777216 ;  /* 0x4b8000003333c820 */ /* 0x000fe20000400000 */
[----:B------:R-:W-:Y:S01]  /*5e90*/  F2FP.F16.F32.PACK_AB R46, R46, R101 ;  /* 0x000000652e2e723e */ /* 0x000fe200000000ff */
[----:B------:R-:W-:Y:S01]  /*5ea0*/  @!P4 FMUL R50, R50, 16777216 ;  /* 0x4b8000003232c820 */ /* 0x000fe20000400000 */
[C---:B------:R-:W-:Y:S01]  /*5eb0*/  FMUL R55, R106.reuse, R55 ;  /* 0x000000376a377220 */ /* 0x040fe20000400000 */
[C---:B------:R-:W-:Y:S01]  /*5ec0*/  FMUL R51, R106.reuse, R51 ;  /* 0x000000336a337220 */ /* 0x040fe20000400000 */
[----:B------:R-:W-:Y:S01]  /*5ed0*/  F2FP.F16.F32.PACK_AB R48, R93, R48 ;  /* 0x000000305d30723e */ /* 0x000fe200000000ff */
[----:B------:R-:W-:Y:S01]  /*5ee0*/  FMUL R50, R106, R50 ;  /* 0x000000326a327220 */ /* 0x000fe20000400000 */
[----:B------:R-:W-:Y:S01]  /*5ef0*/  LDS.128 R16, [R117] ;  /* 0x0000000075107984 */ /* 0x000fe20000000c00 */
[----:B------:R-:W-:Y:S01]  /*5f00*/  F2FP.F16.F32.PACK_AB R49, R92, R49 ;  /* 0x000000315c31723e */ /* 0x000fe200000000ff */
[----:B------:R-:W-:Y:S01]  /*5f10*/  @!P4 FMUL R59, R59, 16777216 ;  /* 0x4b8000003b3bc820 */ /* 0x000fe20000400000 */
[----:B------:R-:W-:Y:S01]  /*5f20*/  F2FP.F16.F32.PACK_AB R51, R55, R51 ;  /* 0x000000333733723e */ /* 0x000fe200000000ff */
[----:B------:R-:W-:Y:S01]  /*5f30*/  BAR.SYNC.DEFER_BLOCKING 0x0 ;  /* 0x0000000000007b1d */ /* 0x000fe20000010000 */
[----:B------:R-:W-:Y:S01]  /*5f40*/  F2FP.F16.F32.PACK_AB R50, R33, R50 ;  /* 0x000000322132723e */ /* 0x000fe200000000ff */
[----:B------:R-:W-:Y:S01]  /*5f50*/  @!P4 FMUL R58, R58, 16777216 ;  /* 0x4b8000003a3ac820 */ /* 0x000fe20000400000 */
[----:B------:R-:W-:Y:S01]  /*5f60*/  FMUL R59, R106, R59 ;  /* 0x0000003b6a3b7220 */ /* 0x000fe20000400000 */
[----:B------:R-:W-:Y:S01]  /*5f70*/  SHF.R.U32.HI R42, RZ, 0x8, R125 ;  /* 0x00000008ff2a7819 */ /* 0x000fe2000001167d */
[----:B------:R-:W-:Y:S01]  /*5f80*/  @!P4 FMUL R4, R4, 16777216 ;  /* 0x4b8000000404c820 */ /* 0x000fe20000400000 */
[----:B------:R-:W-:-:S02]  /*5f90*/  FMUL R58, R106, R58 ;  /* 0x0000003a6a3a7220 */ /* 0x000fc40000400000 */
[----:B------:R-:W0:Y:S01]  /*5fa0*/  LDC R115, c[0x0][0x278] ;  /* 0x00009e00ff737b82 */ /* 0x000e220000000800 */
[----:B------:R-:W-:Y:S01]  /*5fb0*/  SGXT.U32 R42, R42, 0x1 ;  /* 0x000000012a2a781a */ /* 0x000fe20000000000 */
[----:B------:R-:W-:Y:S01]  /*5fc0*/  FMUL R52, R106, R4 ;  /* 0x000000046a347220 */ /* 0x000fe20000400000 */
[----:B------:R-:W1:Y:S01]  /*5fd0*/  S2R R121, SR_CTAID.X ;  /* 0x0000000000797919 */ /* 0x000e620000002500 */
[----:B------:R-:W-:Y:S01]  /*5fe0*/  LOP3.LUT R124, R125, 0xff, RZ, 0xc0, !PT ;  /* 0x000000ff7d7c7812 */ /* 0x000fe200078ec0ff */
[----:B------:R-:W-:Y:S01]  /*5ff0*/  ULDC.64 UR4, c[0x0][0x270] ;  /* 0x00009c0000047ab9 */ /* 0x000fe20000000a00 */
[----:B------:R-:W-:Y:S01]  /*6000*/  @!P4 FMUL R83, R83, 16777216 ;  /* 0x4b8000005353c820 */ /* 0x000fe20000400000 */
[----:B------:R-:W-:Y:S01]  /*6010*/  UIMAD UR4, UR44, UR4, URZ ;  /* 0x000000042c0472a4 */ /* 0x000fe2000f8e023f */
[----:B------:R-:W2:Y:S01]  /*6020*/  LDC.64 R68, c[0x0][0x228] ;  /* 0x00008a00ff447b82 */ /* 0x000ea20000000a00 */
[----:B------:R-:W-:Y:S01]  /*6030*/  FSETP.NEU.AND P1, PT, R28, RZ, PT ;  /* 0x000000ff1c00720b */ /* 0x000fe20003f2d000 */
[----:B------:R-:W-:Y:S01]  /*6040*/  FMUL R83, R106, R83 ;  /* 0x000000536a537220 */ /* 0x000fe20000400000 */
[----:B------:R-:W-:-:S02]  /*6050*/  FSETP.NEU.AND P0, PT, R25, RZ, PT ;  /* 0x000000ff1900720b */ /* 0x000fc40003f0d000 */
[----:B------:R-:W-:Y:S02]  /*6060*/  F2FP.F16.F32.PACK_AB R70, R70, R74 ;  /* 0x0000004a4646723e */ /* 0x000fe400000000ff */
[----:B------:R-:W-:Y:S01]  /*6070*/  F2FP.F16.F32.PACK_AB R71, R71, R67 ;  /* 0x000000434747723e */ /* 0x000fe200000000ff */
[----:B------:R-:W-:Y:S01]  /*6080*/  STSM.16.M88.4 [R80], R12 ;  /* 0x0000000c50007844 */ /* 0x000fe20000000200 */
[----:B------:R-:W-:Y:S01]  /*6090*/  FSEL R0, R0, -INF , P1 ;  /* 0xff80000000007808 */ /* 0x000fe20000800000 */
[----:B------:R-:W-:Y:S04]  /*60a0*/  BAR.SYNC.DEFER_BLOCKING 0x0 ;  /* 0x0000000000007b1d */ /* 0x000fe80000010000 */
[----:B------:R-:W-:Y:S01]  /*60b0*/  FFMA R5, R0, 0.69314718246459960938, R5 ;  /* 0x3f31721800057823 */ /* 0x000fe20000000005 */
[----:B0-----:R-:W-:-:S05]  /*60c0*/  IMAD R75, R42, R115, RZ ;  /* 0x000000732a4b7224 */ /* 0x001fca00078e02ff */
[----:B------:R-:W-:-:S05]  /*60d0*/  LEA R73, R115, R75, 0x1 ;  /* 0x0000004b73497211 */ /* 0x000fca00078e08ff */
[----:B------:R-:W-:Y:S02]  /*60e0*/  IMAD R77, R115, 0x2, R73 ;  /* 0x00000002734d7824 */ /* 0x000fe400078e0249 */
[----:B-1----:R-:W-:Y:S02]  /*60f0*/  IMAD R121, R121, 0x100, R124 ;  /* 0x0000010079797824 */ /* 0x002fe400078e027c */
[----:B------:R-:W-:Y:S02]  /*6100*/  IMAD R82, R115, 0x2, R77 ;  /* 0x0000000273527824 */ /* 0x000fe400078e024d */
[----:B------:R-:W-:-:S04]  /*6110*/  IMAD.HI R0, R121, 0x4, RZ ;  /* 0x0000000479007827 */ /* 0x000fc800078e02ff */
[C---:B------:R-:W-:Y:S01]  /*6120*/  IMAD R81, R115.reuse, 0x2, R82 ;  /* 0x0000000273517824 */ /* 0x040fe200078e0252 */
[----:B------:R-:W-:Y:S03]  /*6130*/  LDS.128 R8, [R117] ;  /* 0x0000000075087984 */ /* 0x000fe60000000c00 */
[C---:B------:R-:W-:Y:S01]  /*6140*/  IMAD R66, R115.reuse, 0x2, R81 ;  /* 0x0000000273427824 */ /* 0x040fe200078e0251 */
[----:B------:R-:W-:Y:S04]  /*6150*/  BAR.SYNC.DEFER_BLOCKING 0x0 ;  /* 0x0000000000007b1d */ /* 0x000fe80000010000 */
[----:B------:R-:W-:-:S05]  /*6160*/  LEA R72, R115, R66, 0x1 ;  /* 0x0000004273487211 */ /* 0x000fca00078e08ff */
[----:B------:R-:W-:-:S04]  /*6170*/  IMAD R64, R115, 0x2, R72 ;  /* 0x0000000273407824 */ /* 0x000fc800078e0248 */
[----:B------:R-:W-:-:S04]  /*6180*/  IMAD R60, R115, 0x2, R64 ;  /* 0x00000002733c7824 */ /* 0x000fc800078e0240 */
[----:B------:R-:W-:-:S04]  /*6190*/  IMAD R42, R115, 0x2, R60 ;  /* 0x00000002732a7824 */ /* 0x000fc800078e023c */
[C---:B------:R-:W-:Y:S01]  /*61a0*/  IMAD R62, R115.reuse, 0x2, R42 ;  /* 0x00000002733e7824 */ /* 0x040fe200078e022a */
[----:B------:R0:W-:Y:S03]  /*61b0*/  STSM.16.M88.4 [R80], R44 ;  /* 0x0000002c50007844 */ /* 0x0001e60000000200 */
[C---:B------:R-:W-:Y:S01]  /*61c0*/  IMAD R40, R115.reuse, 0x2, R62 ;  /* 0x0000000273287824 */ /* 0x040fe200078e023e */
[----:B------:R-:W-:Y:S03]  /*61d0*/  BAR.SYNC.DEFER_BLOCKING 0x0 ;  /* 0x0000000000007b1d */ /* 0x000fe60000010000 */
[----:B------:R-:W-:-:S04]  /*61e0*/  IMAD R38, R115, 0x2, R40 ;  /* 0x0000000273267824 */ /* 0x000fc800078e0228 */
[----:B------:R-:W-:-:S04]  /*61f0*/  IMAD R36, R115, 0x2, R38 ;  /* 0x0000000273247824 */ /* 0x000fc800078e0226 */
[----:B------:R-:W-:Y:S01]  /*6200*/  IMAD R34, R115, 0x2, R36 ;  /* 0x0000000273227824 */ /* 0x000fe200078e0224 */
[----:B0-----:R-:W-:-:S03]  /*6210*/  F2FP.F16.F32.PACK_AB R44, R91, R56 ;  /* 0x000000385b2c723e */ /* 0x001fc600000000ff */
[----:B------:R-:W-:Y:S01]  /*6220*/  IMAD R32, R115, 0x2, R34 ;  /* 0x0000000273207824 */ /* 0x000fe200078e0222 */
[----:B------:R-:W-:Y:S01]  /*6230*/  F2FP.F16.F32.PACK_AB R45, R90, R57 ;  /* 0x000000395a2d723e */ /* 0x000fe200000000ff */
[----:B------:R-:W-:Y:S01]  /*6240*/  IMAD R90, R121, UR5, RZ ;  /* 0x00000005795a7c24 */ /* 0x000fe2000f8e02ff */
[----:B------:R-:W-:Y:S01]  /*6250*/  F2FP.F16.F32.PACK_AB R46, R37, R58 ;  /* 0x0000003a252e723e */ /* 0x000fe200000000ff */
[----:B------:R-:W-:Y:S01]  /*6260*/  USHF.L.U32 UR5, UR4, 0x1, URZ ;  /* 0x0000000104057899 */ /* 0x000fe2000800063f */
[----:B------:R-:W-:Y:S02]  /*6270*/  F2FP.F16.F32.PACK_AB R47, R35, R59 ;  /* 0x0000003b232f723e */ /* 0x000fe400000000ff */
[C---:B------:R-:W-:Y:S01]  /*6280*/  LEA R30, R115.reuse, R32, 0x1 ;  /* 0x00000020731e7211 */ /* 0x040fe200078e08ff */
[----:B------:R-:W0:Y:S04]  /*6290*/  LDS.128 R12, [R117] ;  /* 0x00000000750c7984 */ /* 0x000e280000000c00 */
[C---:B------:R-:W-:Y:S01]  /*62a0*/  IMAD R4, R115.reuse, 0x2, R30 ;  /* 0x0000000273047824 */ /* 0x040fe200078e021e */
[----:B------:R-:W-:Y:S03]  /*62b0*/  BAR.SYNC.DEFER_BLOCKING 0x0 ;  /* 0x0000000000007b1d */ /* 0x000fe60000010000 */
[----:B------:R-:W-:-:S04]  /*62c0*/  IMAD R7, R115, 0x2, R4 ;  /* 0x0000000273077824 */ /* 0x000fc800078e0204 */
[----:B------:R-:W-:-:S04]  /*62d0*/  IMAD R20, R115, 0x2, R7 ;  /* 0x0000000273147824 */ /* 0x000fc800078e0207 */
[----:B------:R-:W-:-:S05]  /*62e0*/  IMAD R22, R115, 0x2, R20 ;  /* 0x0000000273167824 */ /* 0x000fca00078e0214 */
[----:B------:R-:W-:-:S05]  /*62f0*/  LEA R24, R115, R22, 0x1 ;  /* 0x0000001673187211 */ /* 0x000fca00078e08ff */
[----:B------:R-:W-:-:S04]  /*6300*/  IMAD R26, R115, 0x2, R24 ;  /* 0x00000002731a7824 */ /* 0x000fc800078e0218 */
[C---:B------:R-:W-:Y:S01]  /*6310*/  IMAD R28, R115.reuse, 0x2, R26 ;  /* 0x00000002731c7824 */ /* 0x040fe200078e021a */
[----:B------:R1:W-:Y:S01]  /*6320*/  STSM.16.M88.4 [R80], R48 ;  /* 0x0000003050007844 */ /* 0x0003e20000000200 */
[----:B------:R-:W-:Y:S03]  /*6330*/  BAR.SYNC.DEFER_BLOCKING 0x0 ;  /* 0x0000000000007b1d */ /* 0x000fe60000010000 */
[----:B------:R-:W-:-:S05]  /*6340*/  LEA R21, R115, R28, 0x1 ;  /* 0x0000001c73157211 */ /* 0x000fca00078e08ff */
[----:B------:R-:W-:Y:S01]  /*6350*/  IMAD R23, R115, 0x2, R21 ;  /* 0x0000000273177824 */ /* 0x000fe200078e0215 */
[----:B0-----:R-:W-:-:S03]  /*6360*/  PRMT R116, R15, 0x7632, R116 ;  /* 0x000076320f747816 */ /* 0x001fc60000000074 */
[----:B------:R-:W-:Y:S01]  /*6370*/  IMAD R25, R115, 0x2, R23 ;  /* 0x0000000273197824 */ /* 0x000fe200078e0217 */
[----:B-1----:R-:W-:Y:S02]  /*6380*/  F2FP.F16.F32.PACK_AB R50, R53, R54 ;  /* 0x000000363532723e */ /* 0x002fe400000000ff */
[----:B------:R-:W-:Y:S01]  /*6390*/  F2FP.F16.F32.PACK_AB R51, R41, R52 ;  /* 0x000000342933723e */ /* 0x000fe200000000ff */
[----:B------:R-:W-:Y:S01]  /*63a0*/  IMAD R27, R115, 0x2, R25 ;  /* 0x00000002731b7824 */ /* 0x000fe200078e0219 */
[----:B------:R-:W-:Y:S02]  /*63b0*/  F2FP.F16.F32.PACK_AB R48, R39, R89 ;  /* 0x000000592730723e */ /* 0x000fe400000000ff */
[----:B------:R-:W-:Y:S01]  /*63c0*/  F2FP.F16.F32.PACK_AB R49, R87, R88 ;  /* 0x000000585731723e */ /* 0x000fe200000000ff */
[C---:B------:R-:W-:Y:S01]  /*63d0*/  IMAD R29, R115.reuse, 0x2, R27 ;  /* 0x00000002731d7824 */ /* 0x040fe200078e021b */
[----:B------:R-:W0:Y:S04]  /*63e0*/  LDS.128 R56, [R117] ;  /* 0x0000000075387984 */ /* 0x000e280000000c00 */
[C---:B------:R-:W-:Y:S01]  /*63f0*/  LEA R31, R115.reuse, R29, 0x1 ;  /* 0x0000001d731f7211 */ /* 0x040fe200078e08ff */
[----:B------:R-:W-:Y:S04]  /*6400*/  BAR.SYNC.DEFER_BLOCKING 0x0 ;  /* 0x0000000000007b1d */ /* 0x000fe80000010000 */
[----:B------:R-:W-:-:S04]  /*6410*/  IMAD R33, R115, 0x2, R31 ;  /* 0x0000000273217824 */ /* 0x000fc800078e021f */
[----:B------:R-:W-:-:S04]  /*6420*/  IMAD R35, R115, 0x2, R33 ;  /* 0x0000000273237824 */ /* 0x000fc800078e0221 */
[----:B------:R-:W-:-:S05]  /*6430*/  IMAD R37, R115, 0x2, R35 ;  /* 0x0000000273257824 */ /* 0x000fca00078e0223 */
[----:B------:R-:W-:-:S05]  /*6440*/  LEA R39, R115, R37, 0x1 ;  /* 0x0000002573277211 */ /* 0x000fca00078e08ff */
[----:B------:R-:W-:Y:S01]  /*6450*/  IMAD R41, R115, 0x2, R39 ;  /* 0x0000000273297824 */ /* 0x000fe200078e0227 */
[----:B------:R1:W-:Y:S01]  /*6460*/  STSM.16.M88.4 [R80], R44 ;  /* 0x0000002c50007844 */ /* 0x0003e20000000200 */
[----:B------:R-:W-:Y:S01]  /*6470*/  BAR.SYNC.DEFER_BLOCKING 0x0 ;  /* 0x0000000000007b1d */ /* 0x000fe20000010000 */
[C---:B-1----:R-:W-:Y:S01]  /*6480*/  IMAD.SHL.U32 R45, R90.reuse, 0x2, RZ ;  /* 0x000000025a2d7824 */ /* 0x042fe200078e00ff */
[----:B------:R-:W-:Y:S01]  /*6490*/  F2FP.F16.F32.PACK_AB R44, R43, R86 ;  /* 0x000000562b2c723e */ /* 0x000fe200000000ff */
[----:B------:R-:W-:Y:S01]  /*64a0*/  IMAD.HI R90, R90, 0x2, RZ ;  /* 0x000000025a5a7827 */ /* 0x000fe200078e02ff */
[----:B------:R-:W-:Y:S02]  /*64b0*/  F2FP.F16.F32.PACK_AB R46, R63, R83 ;  /* 0x000000533f2e723e */ /* 0x000fe400000000ff */
[----:B--2---:R-:W-:Y:S01]  /*64c0*/  IADD3 R114, P2, P3, R45, UR5, R68 ;  /* 0x000000052d727c10 */ /* 0x004fe2000fb5e044 */
[----:B------:R-:W-:Y:S01]  /*64d0*/  UIMAD.WIDE UR4, UR4, 0x2, URZ ;  /* 0x00000002040478a5 */ /* 0x000fe2000f8e023f */
[----:B------:R-:W-:Y:S01]  /*64e0*/  F2FP.F16.F32.PACK_AB R45, R84, R85 ;  /* 0x00000055542d723e */ /* 0x000fe200000000ff */
[----:B------:R-:W-:Y:S01]  /*64f0*/  IMAD R43, R115, 0x2, R41 ;  /* 0x00000002732b7824 */ /* 0x000fe200078e0229 */
[----:B------:R-:W-:-:S02]  /*6500*/  F2FP.F16.F32.PACK_AB R47, R3, R61 ;  /* 0x0000003d032f723e */ /* 0x000fc400000000ff */
[----:B------:R-:W-:Y:S01]  /*6510*/  F2FP.F16.F32.PACK_AB R68, R78, R79 ;  /* 0x0000004f4e44723e */ /* 0x000fe200000000ff */
[----:B------:R-:W1:Y:S01]  /*6520*/  LDS.128 R52, [R117] ;  /* 0x0000000075347984 */ /* 0x000e620000000c00 */
[----:B------:R-:W-:Y:S01]  /*6530*/  IADD3.X R3, R90, UR5, R69, P2, P3 ;  /* 0x000000055a037c10 */ /* 0x000fe200097e6445 */
[----:B------:R-:W-:Y:S01]  /*6540*/  IMAD R61, R115, 0x2, R43 ;  /* 0x00000002733d7824 */ /* 0x000fe200078e022b */
[----:B------:R-:W-:Y:S01]  /*6550*/  F2FP.F16.F32.PACK_AB R69, R65, R76 ;  /* 0x0000004c4145723e */ /* 0x000fe200000000ff */
[----:B------:R-:W-:Y:S01]  /*6560*/  BAR.SYNC.DEFER_BLOCKING 0x0 ;  /* 0x0000000000007b1d */ /* 0x000fe20000010000 */
[-C--:B------:R-:W-:Y:S02]  /*6570*/  LEA R78, P2, R75, R114.reuse, 0x1 ;  /* 0x000000724b4e7211 */ /* 0x080fe400078408ff */
[----:B------:R-:W-:Y:S02]  /*6580*/  LEA R63, R115, R61, 0x1 ;  /* 0x0000003d733f7211 */ /* 0x000fe400078e08ff */
[-C--:B------:R-:W-:Y:S01]  /*6590*/  LEA R74, P3, R73, R114.reuse, 0x1 ;  /* 0x00000072494a7211 */ /* 0x080fe200078608ff */
[----:B------:R-:W-:Y:S01]  /*65a0*/  ULDC UR4, c[0x0][0x27c] ;  /* 0x00009f0000047ab9 */ /* 0x000fe20000000800 */
[-C--:B------:R-:W-:Y:S01]  /*65b0*/  LEA.HI.X.SX32 R79, R75, R3.reuse, 0x1, P2 ;  /* 0x000000034b4f7211 */ /* 0x080fe200010f0eff */
[----:B------:R-:W-:Y:S01]  /*65c0*/  IMAD R65, R115, 0x2, R63 ;  /* 0x0000000273417824 */ /* 0x000fe200078e023f */
[-C--:B------:R-:W-:Y:S01]  /*65d0*/  LEA.HI.X.SX32 R75, R73, R3.reuse, 0x1, P3 ;  /* 0x00000003494b7211 */ /* 0x080fe200018f0eff */
[----:B------:R-:W-:Y:S01]  /*65e0*/  UIMAD UR4, UR44, UR4, URZ ;  /* 0x000000042c0472a4 */ /* 0x000fe2000f8e023f */
[----:B------:R-:W-:Y:S01]  /*65f0*/  LEA R76, P4, R77, R114, 0x1 ;  /* 0x000000724d4c7211 */ /* 0x000fe200078808ff */
[----:B------:R-:W-:Y:S01]  /*6600*/  IMAD R67, R115, 0x2, R65 ;  /* 0x0000000273437824 */ /* 0x000fe200078e0241 */
[----:B------:R-:W-:Y:S01]  /*6610*/  PRMT R84, R16, 0x7632, R84 ;  /* 0x0000763210547816 */ /* 0x000fe20000000054 */
[----:B------:R-:W-:Y:S01]  /*6620*/  USHF.L.U32 UR6, UR4, 0x2, URZ ;  /* 0x0000000204067899 */ /* 0x000fe2000800063f */
[----:B------:R-:W-:Y:S01]  /*6630*/  LEA.HI.X.SX32 R77, R77, R3, 0x1, P4 ;  /* 0x000000034d4d7211 */ /* 0x000fe200020f0eff */
[----:B------:R-:W-:Y:S01]  /*6640*/  UIMAD.WIDE UR4, UR4, 0x4, URZ ;  /* 0x00000004040478a5 */ /* 0x000fe2000f8e023f */
[----:B------:R-:W-:Y:S01]  /*6650*/  STSM.16.M88.4 [R80], R48 ;  /* 0x0000003050007844 */ /* 0x000fe20000000200 */
[----:B------:R-:W-:Y:S06]  /*6660*/  BAR.SYNC.DEFER_BLOCKING 0x0 ;  /* 0x0000000000007b1d */ /* 0x000fec0000010000 */
[----:B------:R-:W-:Y:S02]  /*6670*/  LDS.128 R48, [R117] ;  /* 0x0000000075307984 */ /* 0x000fe40000000c00 */
[----:B------:R-:W-:Y:S06]  /*6680*/  BAR.SYNC.DEFER_BLOCKING 0x0 ;  /* 0x0000000000007b1d */ /* 0x000fec0000010000 */
[----:B------:R-:W-:Y:S02]  /*6690*/  STSM.16.M88.4 [R80], R44 ;  /* 0x0000002c50007844 */ /* 0x000fe40000000200 */
[----:B------:R-:W-:Y:S06]  /*66a0*/  BAR.SYNC.DEFER_BLOCKING 0x0 ;  /* 0x0000000000007b1d */ /* 0x000fec0000010000 */
[----:B------:R-:W-:Y:S02]  /*66b0*/  LDS.128 R44, [R117] ;  /* 0x00000000752c7984 */ /* 0x000fe40000000c00 */
[----:B------:R-:W-:Y:S06]  /*66c0*/  BAR.SYNC.DEFER_BLOCKING 0x0 ;  /* 0x0000000000007b1d */ /* 0x000fec0000010000 */
[----:B------:R2:W-:Y:S02]  /*66d0*/  STSM.16.M88.4 [R80], R68 ;  /* 0x0000004450007844 */ /* 0x0005e40000000200 */
[----:B------:R-:W-:Y:S01]  /*66e0*/  BAR.SYNC.DEFER_BLOCKING 0x0 ;  /* 0x0000000000007b1d */ /* 0x000fe20000010000 */
[----:B--2---:R-:W-:Y:S01]  /*66f0*/  IMAD R69, R115, 0x2, R67 ;  /* 0x0000000273457824 */ /* 0x004fe200078e0243 */
[----:B------:R-:W-:-:S02]  /*6700*/  PRMT R68, R17, 0x7632, R68 ;  /* 0x0000763211447816 */ /* 0x000fc40000000044 */
[-C--:B------:R-:W-:Y:S01]  /*6710*/  LEA R80, P3, R81, R114.reuse, 0x1 ;  /* 0x0000007251507211 */ /* 0x080fe200078608ff */
[----:B------:R-:W-:Y:S01]  /*6720*/  IMAD R71, R115, 0x2, R69 ;  /* 0x0000000273477824 */ /* 0x000fe200078e0245 */
[----:B------:R-:W-:Y:S02]  /*6730*/  PRMT R70, R18, 0x7632, R70 ;  /* 0x0000763212467816 */ /* 0x000fe40000000046 */
[----:B------:R-:W-:Y:S02]  /*6740*/  LEA.HI.X.SX32 R81, R81, R3, 0x1, P3 ;  /* 0x0000000351517211 */ /* 0x000fe400018f0eff */
[----:B------:R-:W-:Y:S01]  /*6750*/  LEA R73, R115, R71, 0x1 ;  /* 0x0000004773497211 */ /* 0x000fe200078e08ff */
[----:B------:R2:W-:Y:S04]  /*6760*/  STG.E.U16 desc[UR46][R78.64], R16 ;  /* 0x000000104e007986 */ /* 0x0005e8000c10152e */
[----:B------:R3:W-:Y:S04]  /*6770*/  STG.E.U16 desc[UR46][R74.64], R17 ;  /* 0x000000114a007986 */ /* 0x0007e8000c10152e */
[----:B------:R4:W-:Y:S01]  /*6780*/  STG.E.U16 desc[UR46][R76.64], R18 ;  /* 0x000000124c007986 */ /* 0x0009e2000c10152e */
[----:B--2---:R-:W-:-:S04]  /*6790*/  LEA R16, P2, R82, R114, 0x1 ;  /* 0x0000007252107211 */ /* 0x004fc800078408ff */
[----:B---3--:R-:W-:Y:S01]  /*67a0*/  LEA.HI.X.SX32 R17, R82, R3, 0x1, P2 ;  /* 0x0000000352117211 */ /* 0x008fe200010f0eff */
[----:B------:R-:W-:Y:S01]  /*67b0*/  IMAD R75, R115, 0x2, R73 ;  /* 0x00000002734b7824 */ /* 0x000fe200078e0249 */
[----:B------:R-:W-:Y:S02]  /*67c0*/  PRMT R74, R19, 0x7632, R74 ;  /* 0x00007632134a7816 */ /* 0x000fe4000000004a */
[----:B----4-:R-:W-:Y:S01]  /*67d0*/  LEA R18, P2, R66, R114, 0x1 ;  /* 0x0000007242127211 */ /* 0x010fe200078408ff */
[----:B------:R2:W-:Y:S01]  /*67e0*/  STG.E.U16 desc[UR46][R16.64], R19 ;  /* 0x0000001310007986 */ /* 0x0005e2000c10152e */
[----:B------:R-:W-:-:S03]  /*67f0*/  IMAD R77, R115, 0x2, R75 ;  /* 0x00000002734d7824 */ /* 0x000fc600078e024b */
[----:B------:R3:W-:Y:S01]  /*6800*/  STG.E.U16 desc[UR46][R80.64], R84 ;  /* 0x0000005450007986 */ /* 0x0007e2000c10152e */
[C---:B------:R-:W-:Y:S01]  /*6810*/  IMAD R79, R115.reuse, 0x2, R77 ;  /* 0x00000002734f7824 */ /* 0x040fe200078e024d */
[-C--:B--2---:R-:W-:Y:S02]  /*6820*/  LEA R16, P3, R72, R114.reuse, 0x1 ;  /* 0x0000007248107211 */ /* 0x084fe400078608ff */
[-C--:B------:R-:W-:Y:S02]  /*6830*/  LEA.HI.X.SX32 R19, R66, R3.reuse, 0x1, P2 ;  /* 0x0000000342137211 */ /* 0x080fe400010f0eff */
[----:B------:R-:W-:Y:S01]  /*6840*/  LEA.HI.X.SX32 R17, R72, R3, 0x1, P3 ;  /* 0x0000000348117211 */ /* 0x000fe200018f0eff */
[----:B---3--:R-:W-:Y:S01]  /*6850*/  IMAD R81, R115, 0x2, R79 ;  /* 0x0000000273517824 */ /* 0x008fe200078e024f */
[-C--:B------:R-:W-:Y:S01]  /*6860*/  LEA R86, P2, R64, R114.reuse, 0x1 ;  /* 0x0000007240567211 */ /* 0x080fe200078408ff */
[----:B------:R2:W-:Y:S01]  /*6870*/  STG.E.U16 desc[UR46][R18.64], R68 ;  /* 0x0000004412007986 */ /* 0x0005e2000c10152e */
[----:B------:R-:W-:-:S02]  /*6880*/  LEA R88, P3, R60, R114, 0x1 ;  /* 0x000000723c587211 */ /* 0x000fc400078608ff */
[-C--:B------:R-:W-:Y:S01]  /*6890*/  LEA.HI.X.SX32 R87, R64, R3.reuse, 0x1, P2 ;  /* 0x0000000340577211 */ /* 0x080fe200010f0eff */
[----:B------:R3:W-:Y:S01]  /*68a0*/  STG.E.U16 desc[UR46][R16.64], R70 ;  /* 0x0000004610007986 */ /* 0x0007e2000c10152e */
[----:B------:R-:W-:Y:S02]  /*68b0*/  LEA.HI.X.SX32 R89, R60, R3, 0x1, P3 ;  /* 0x000000033c597211 */ /* 0x000fe400018f0eff */
[----:B------:R-:W-:Y:S01]  /*68c0*/  LEA R83, R115, R81, 0x1 ;  /* 0x0000005173537211 */ /* 0x000fe200078e08ff */
[----:B------:R4:W-:Y:S01]  /*68d0*/  STG.E.U16 desc[UR46][R86.64], R74 ;  /* 0x0000004a56007986 */ /* 0x0009e2000c10152e */
[----:B------:R-:W-:Y:S02]  /*68e0*/  PRMT R60, R9, 0x7632, R60 ;  /* 0x00007632093c7816 */ /* 0x000fe4000000003c */
[-C--:B--2---:R-:W-:Y:S01]  /*68f0*/  LEA R18, P4, R62, R114.reuse, 0x1 ;  /* 0x000000723e127211 */ /* 0x084fe200078808ff */
[----:B------:R2:W-:Y:S01]  /*6900*/  STG.E.U16 desc[UR46][R88.64], R8 ;  /* 0x0000000858007986 */ /* 0x0005e2000c10152e */
[----:B------:R-:W-:Y:S01]  /*6910*/  IMAD R85, R115, 0x2, R83 ;  /* 0x0000000273557824 */ /* 0x000fe200078e0253 */
[----:B---3--:R-:W-:-:S02]  /*6920*/  LEA R16, P2, R42, R114, 0x1 ;  /* 0x000000722a107211 */ /* 0x008fc400078408ff */
[-C--:B------:R-:W-:Y:S02]  /*6930*/  LEA.HI.X.SX32 R19, R62, R3.reuse, 0x1, P4 ;  /* 0x000000033e137211 */ /* 0x080fe400020f0eff */
[----:B------:R-:W-:Y:S01]  /*6940*/  LEA.HI.X.SX32 R17, R42, R3, 0x1, P2 ;  /* 0x000000032a117211 */ /* 0x000fe200010f0eff */
[----:B----4-:R-:W-:Y:S01]  /*6950*/  IMAD R87, R115, 0x2, R85 ;  /* 0x0000000273577824 */ /* 0x010fe200078e0255 */
[----:B------:R-:W-:-:S03]  /*6960*/  PRMT R42, R8, 0x7632, R42 ;  /* 0x00007632082a7816 */ /* 0x000fc6000000002a */
[----:B------:R3:W-:Y:S01]  /*6970*/  STG.E.U16 desc[UR46][R16.64], R9 ;  /* 0x0000000910007986 */ /* 0x0007e2000c10152e */
[----:B--2---:R-:W-:Y:S01]  /*6980*/  LEA R8, P3, R38, R114, 0x1 ;  /* 0x0000007226087211 */ /* 0x004fe200078608ff */
[C---:B------:R-:W-:Y:S02]  /*6990*/  IMAD R89, R115.reuse, 0x2, R87 ;  /* 0x0000000273597824 */ /* 0x040fe400078e0257 */
[----:B------:R2:W-:Y:S02]  /*69a0*/  STG.E.U16 desc[UR46][R18.64], R10 ;  /* 0x0000000a12007986 */ /* 0x0005e4000c10152e */
[----:B------:R-:W-:-:S05]  /*69b0*/  IMAD R91, R115, 0x2, R89 ;  /* 0x00000002735b7824 */ /* 0x000fca00078e0259 */
[----:B------:R-:W-:Y:S02]  /*69c0*/  LEA R93, R115, R91, 0x1 ;  /* 0x0000005b735d7211 */ /* 0x000fe400078e08ff */
[----:B---3--:R-:W-:Y:S02]  /*69d0*/  LEA.HI.X.SX32 R9, R38, R3, 0x1, P3 ;  /* 0x0000000326097211 */ /* 0x008fe400018f0eff */
[----:B------:R-:W-:Y:S01]  /*69e0*/  PRMT R38, R11, 0x7632, R38 ;  /* 0x000076320b267816 */ /* 0x000fe20000000026 */
[----:B------:R-:W-:Y:S01]  /*69f0*/  IMAD R95, R115, 0x2, R93 ;  /* 0x00000002735f7824 */ /* 0x000fe200078e025d */
[----:B--2---:R-:W-:-:S03]  /*6a00*/  LEA R18, P2, R40, R114, 0x1 ;  /* 0x0000007228127211 */ /* 0x004fc600078408ff */
[C---:B------:R-:W-:Y:S01]  /*6a10*/  IMAD R97, R115.reuse, 0x2, R95 ;  /* 0x0000000273617824 */ /* 0x040fe200078e025f */
[-C--:B------:R-:W-:Y:S02]  /*6a20*/  LEA.HI.X.SX32 R19, R40, R3.reuse, 0x1, P2 ;  /* 0x0000000328137211 */ /* 0x080fe400010f0eff */
[-C--:B------:R-:W-:Y:S01]  /*6a30*/  LEA R16, P2, R36, R114.reuse, 0x1 ;  /* 0x0000007224107211 */ /* 0x080fe200078408ff */
[C---:B------:R-:W-:Y:S01]  /*6a40*/  IMAD R99, R115.reuse, 0x2, R97 ;  /* 0x0000000273637824 */ /* 0x040fe200078e0261 */
[----:B------:R-:W-:Y:S01]  /*6a50*/  PRMT R40, R10, 0x7632, R40 ;  /* 0x000076320a287816 */ /* 0x000fe20000000028 */
[----:B------:R2:W-:Y:S01]  /*6a60*/  STG.E.U16 desc[UR46][R18.64], R11 ;  /* 0x0000000b12007986 */ /* 0x0005e2000c10152e */
[----:B------:R-:W-:Y:S01]  /*6a70*/  LEA.HI.X.SX32 R17, R36, R3, 0x1, P2 ;  /* 0x0000000324117211 */ /* 0x000fe200010f0eff */
[C---:B------:R-:W-:Y:S01]  /*6a80*/  IMAD R101, R115.reuse, 0x2, R99 ;  /* 0x0000000273657824 */ /* 0x040fe200078e0263 */
[C---:B------:R-:W-:Y:S01]  /*6a90*/  LEA R10, P3, R34.reuse, R114, 0x1 ;  /* 0x00000072220a7211 */ /* 0x040fe200078608ff */
[----:B------:R3:W-:Y:S03]  /*6aa0*/  STG.E.U16 desc[UR46][R8.64], R42 ;  /* 0x0000002a08007986 */ /* 0x0007e6000c10152e */
[----:B------:R-:W-:Y:S01]  /*6ab0*/  LEA R103, R115, R101, 0x1 ;  /* 0x0000006573677211 */ /* 0x000fe200078e08ff */
[----:B------:R4:W-:Y:S01]  /*6ac0*/  STG.E.U16 desc[UR46][R16.64], R60 ;  /* 0x0000003c10007986 */ /* 0x0009e2000c10152e */
[----:B--2---:R-:W-:-:S03]  /*6ad0*/  LEA.HI.X.SX32 R11, R34, R3, 0x1, P3 ;  /* 0x00000003220b7211 */ /* 0x004fc600018f0eff */
[----:B------:R-:W-:Y:S01]  /*6ae0*/  IMAD R105, R115, 0x2, R103 ;  /* 0x0000000273697824 */ /* 0x000fe200078e0267 */
[-C--:B------:R-:W-:Y:S02]  /*6af0*/  LEA R18, P6, R28, R114.reuse, 0x1 ;  /* 0x000000721c127211 */ /* 0x080fe400078c08ff */
[-C--:B---3--:R-:W-:Y:S01]  /*6b00*/  LEA R8, P2, R32, R114.reuse, 0x1 ;  /* 0x0000007220087211 */ /* 0x088fe200078408ff */
[----:B------:R2:W-:Y:S01]  /*6b10*/  STG.E.U16 desc[UR46][R10.64], R40 ;  /* 0x000000280a007986 */ /* 0x0005e2000c10152e */
[-C--:B------:R-:W-:Y:S02]  /*6b20*/  LEA.HI.X.SX32 R19, R28, R3.reuse, 0x1, P6 ;  /* 0x000000031c137211 */ /* 0x080fe400030f0eff */
[----:B----4-:R-:W-:Y:S02]  /*6b30*/  LEA R16, P3, R30, R114, 0x1 ;  /* 0x000000721e107211 */ /* 0x010fe400078608ff */
[-C--:B------:R-:W-:Y:S02]  /*6b40*/  LEA.HI.X.SX32 R9, R32, R3.reuse, 0x1, P2 ;  /* 0x0000000320097211 */ /* 0x080fe400010f0eff */
[----:B------:R-:W-:-:S02]  /*6b50*/  LEA.HI.X.SX32 R17, R30, R3, 0x1, P3 ;  /* 0x000000031e117211 */ /* 0x000fc400018f0eff */
[-C--:B------:R-:W-:Y:S01]  /*6b60*/  LEA R28, P6, R29, R114.reuse, 0x1 ;  /* 0x000000721d1c7211 */ /* 0x080fe200078c08ff */
[----:B------:R3:W-:Y:S01]  /*6b70*/  STG.E.U16 desc[UR46][R8.64], R38 ;  /* 0x0000002608007986 */ /* 0x0007e2000c10152e */
[----:B--2---:R-:W-:-:S03]  /*6b80*/  LEA R10, P2, R4, R114, 0x1 ;  /* 0x00000072040a7211 */ /* 0x004fc600078408ff */
[----:B------:R2:W-:Y:S01]  /*6b90*/  STG.E.U16 desc[UR46][R16.64], R12 ;  /* 0x0000000c10007986 */ /* 0x0005e2000c10152e */
[-C--:B------:R-:W-:Y:S02]  /*6ba0*/  LEA.HI.X.SX32 R29, R29, R3.reuse, 0x1, P6 ;  /* 0x000000031d1d7211 */ /* 0x080fe400030f0eff */
[----:B------:R-:W-:Y:S01]  /*6bb0*/  LEA.HI.X.SX32 R11, R4, R3, 0x1, P2 ;  /* 0x00000003040b7211 */ /* 0x000fe200010f0eff */
[----:B------:R-:W-:Y:S01]  /*6bc0*/  IMAD R4, R115, 0x2, R105 ;  /* 0x0000000273047824 */ /* 0x000fe200078e0269 */
[----:B---3--:R-:W-:-:S03]  /*6bd0*/  LEA R8, P3, R7, R114, 0x1 ;  /* 0x0000007207087211 */ /* 0x008fc600078608ff */
[----:B------:R3:W-:Y:S01]  /*6be0*/  STG.E.U16 desc[UR46][R10.64], R13 ;  /* 0x0000000d0a007986 */ /* 0x0007e2000c10152e */
[-C--:B------:R-:W-:Y:S02]  /*6bf0*/  LEA R38, P6, R39, R114.reuse, 0x1 ;  /* 0x0000007227267211 */ /* 0x080fe400078c08ff */
[CC--:B--2---:R-:W-:Y:S02]  /*6c00*/  LEA R16, P2, R20.reuse, R114.reuse, 0x1 ;  /* 0x0000007214107211 */ /* 0x0c4fe400078408ff */
[-C--:B------:R-:W-:Y:S01]  /*6c10*/  LEA.HI.X.SX32 R9, R7, R3.reuse, 0x1, P3 ;  /* 0x0000000307097211 */ /* 0x080fe200018f0eff */
[----:B------:R-:W-:Y:S01]  /*6c20*/  IMAD R7, R115, 0x2, R4 ;  /* 0x0000000273077824 */ /* 0x000fe200078e0204 */
[-C--:B------:R-:W-:Y:S02]  /*6c30*/  LEA.HI.X.SX32 R17, R20, R3.reuse, 0x1, P2 ;  /* 0x0000000314117211 */ /* 0x080fe400010f0eff */
[----:B------:R-:W-:Y:S01]  /*6c40*/  LEA R20, P2, R21, R114, 0x1 ;  /* 0x0000007215147211 */ /* 0x000fe200078408ff */
[----:B------:R2:W-:Y:S01]  /*6c50*/  STG.E.U16 desc[UR46][R8.64], R14 ;  /* 0x0000000e08007986 */ /* 0x0005e2000c10152e */
[----:B------:R-:W-:-:S02]  /*6c60*/  LEA.HI.X.SX32 R39, R39, R3, 0x1, P6 ;  /* 0x0000000327277211 */ /* 0x000fc400030f0eff */
[----:B---3--:R-:W-:Y:S01]  /*6c70*/  PRMT R11, R14, 0x7632, R11 ;  /* 0x000076320e0b7816 */ /* 0x008fe2000000000b */
[----:B------:R3:W-:Y:S01]  /*6c80*/  STG.E.U16 desc[UR46][R16.64], R15 ;  /* 0x0000000f10007986 */ /* 0x0007e2000c10152e */
[----:B------:R-:W-:Y:S02]  /*6c90*/  PRMT R10, R13, 0x7632, R10 ;  /* 0x000076320d0a7816 */ /* 0x000fe4000000000a */
[----:B------:R-:W-:Y:S02]  /*6ca0*/  LEA.HI.X.SX32 R21, R21, R3, 0x1, P2 ;  /* 0x0000000315157211 */ /* 0x000fe400010f0eff */
[-C--:B------:R-:W-:Y:S02]  /*6cb0*/  LEA R30, P2, R31, R114.reuse, 0x1 ;  /* 0x000000721f1e7211 */ /* 0x080fe400078408ff */
[----:B------:R-:W-:Y:S01]  /*6cc0*/  LEA R64, P6, R65, R114, 0x1 ;  /* 0x0000007241407211 */ /* 0x000fe200078c08ff */
[----:B--2---:R-:W-:Y:S01]  /*6cd0*/  IMAD R8, R115, 0x2, R7 ;  /* 0x0000000273087824 */ /* 0x004fe200078e0207 */
[----:B------:R-:W-:-:S02]  /*6ce0*/  PRMT R9, R12, 0x7632, R9 ;  /* 0x000076320c097816 */ /* 0x000fc40000000009 */
[-C--:B------:R-:W-:Y:S02]  /*6cf0*/  LEA R12, P3, R22, R114.reuse, 0x1 ;  /* 0x00000072160c7211 */ /* 0x080fe400078608ff */
[-C--:B------:R-:W-:Y:S02]  /*6d00*/  LEA R14, P4, R24, R114.reuse, 0x1 ;  /* 0x00000072180e7211 */ /* 0x080fe400078808ff */
[-C--:B---3--:R-:W-:Y:S02]  /*6d10*/  LEA R16, P5, R26, R114.reuse, 0x1 ;  /* 0x000000721a107211 */ /* 0x088fe400078a08ff */
[-C--:B------:R-:W-:Y:S02]  /*6d20*/  LEA.HI.X.SX32 R13, R22, R3.reuse, 0x1, P3 ;  /* 0x00000003160d7211 */ /* 0x080fe400018f0eff */
[-C--:B------:R-:W-:Y:S02]  /*6d30*/  LEA.HI.X.SX32 R15, R24, R3.reuse, 0x1, P4 ;  /* 0x00000003180f7211 */ /* 0x080fe400020f0eff */
[----:B------:R-:W-:Y:S01]  /*6d40*/  LEA.HI.X.SX32 R17, R26, R3, 0x1, P5 ;  /* 0x000000031a117211 */ /* 0x000fe200028f0eff */
[----:B------:R-:W-:Y:S01]  /*6d50*/  STG.E.U16 desc[UR46][R12.64], R9 ;  /* 0x000000090c007986 */ /* 0x000fe2000c10152e */
[----:B------:R-:W-:-:S02]  /*6d60*/  LEA R22, P3, R23, R114, 0x1 ;  /* 0x0000007217167211 */ /* 0x000fc400078608ff */
[-C--:B------:R-:W-:Y:S01]  /*6d70*/  LEA R24, P4, R25, R114.reuse, 0x1 ;  /* 0x0000007219187211 */ /* 0x080fe200078808ff */
[----:B------:R2:W-:Y:S01]  /*6d80*/  STG.E.U16 desc[UR46][R14.64], R10 ;  /* 0x0000000a0e007986 */ /* 0x0005e2000c10152e */
[-C--:B------:R-:W-:Y:S02]  /*6d90*/  LEA R26, P5, R27, R114.reuse, 0x1 ;  /* 0x000000721b1a7211 */ /* 0x080fe400078a08ff */
[-C--:B------:R-:W-:Y:S01]  /*6da0*/  LEA.HI.X.SX32 R23, R23, R3.reuse, 0x1, P3 ;  /* 0x0000000317177211 */ /* 0x080fe200018f0eff */
[----:B------:R3:W-:Y:S01]  /*6db0*/  STG.E.U16 desc[UR46][R16.64], R11 ;  /* 0x0000000b10007986 */ /* 0x0007e2000c10152e */
[-C--:B------:R-:W-:Y:S02]  /*6dc0*/  LEA.HI.X.SX32 R25, R25, R3.reuse, 0x1, P4 ;  /* 0x0000000319197211 */ /* 0x080fe400020f0eff */
[----:B------:R-:W-:Y:S01]  /*6dd0*/  LEA.HI.X.SX32 R27, R27, R3, 0x1, P5 ;  /* 0x000000031b1b7211 */ /* 0x000fe200028f0eff */
[----:B------:R-:W-:Y:S01]  /*6de0*/  STG.E.U16 desc[UR46][R18.64], R116 ;  /* 0x0000007412007986 */ /* 0x000fe2000c10152e */
[----:B------:R-:W-:-:S02]  /*6df0*/  LEA R32, P3, R33, R114, 0x1 ;  /* 0x0000007221207211 */ /* 0x000fc400078608ff */
[-C--:B------:R-:W-:Y:S01]  /*6e00*/  LEA R34, P4, R35, R114.reuse, 0x1 ;  /* 0x0000007223227211 */ /* 0x080fe200078808ff */
[----:B------:R-:W4:Y:S01]  /*6e10*/  LDS.128 R116, [R117] ;  /* 0x0000000075747984 */ /* 0x000f220000000c00 */
[----:B------:R-:W-:Y:S02]  /*6e20*/  LEA R36, P5, R37, R114, 0x1 ;  /* 0x0000007225247211 */ /* 0x000fe400078a08ff */
[-C--:B------:R-:W-:Y:S01]  /*6e30*/  LEA.HI.X.SX32 R31, R31, R3.reuse, 0x1, P2 ;  /* 0x000000031f1f7211 */ /* 0x080fe200010f0eff */
[----:B0-----:R4:W-:Y:S01]  /*6e40*/  STG.E.U16 desc[UR46][R20.64], R56 ;  /* 0x0000003814007986 */ /* 0x0019e2000c10152e */
[-C--:B------:R-:W-:Y:S02]  /*6e50*/  LEA.HI.X.SX32 R33, R33, R3.reuse, 0x1, P3 ;  /* 0x0000000321217211 */ /* 0x080fe400018f0eff */
[-C--:B------:R-:W-:Y:S01]  /*6e60*/  LEA.HI.X.SX32 R35, R35, R3.reuse, 0x1, P4 ;  /* 0x0000000323237211 */ /* 0x080fe200020f0eff */
[----:B------:R0:W-:Y:S01]  /*6e70*/  STG.E.U16 desc[UR46][R22.64], R57 ;  /* 0x0000003916007986 */ /* 0x0001e2000c10152e */
[----:B------:R-:W-:-:S02]  /*6e80*/  LEA.HI.X.SX32 R37, R37, R3, 0x1, P5 ;  /* 0x0000000325257211 */ /* 0x000fc400028f0eff */
[-C--:B------:R-:W-:Y:S01]  /*6e90*/  LEA R40, P2, R41, R114.reuse, 0x1 ;  /* 0x0000007229287211 */ /* 0x080fe200078408ff */
[----:B------:R-:W-:Y:S01]  /*6ea0*/  STG.E.U16 desc[UR46][R24.64], R58 ;  /* 0x0000003a18007986 */ /* 0x000fe2000c10152e */
[-C--:B------:R-:W-:Y:S02]  /*6eb0*/  LEA R42, P3, R43, R114.reuse, 0x1 ;  /* 0x000000722b2a7211 */ /* 0x080fe400078608ff */
[-C--:B------:R-:W-:Y:S01]  /*6ec0*/  LEA R60, P4, R61, R114.reuse, 0x1 ;  /* 0x000000723d3c7211 */ /* 0x080fe200078808ff */
[----:B------:R-:W-:Y:S01]  /*6ed0*/  STG.E.U16 desc[UR46][R26.64], R59 ;  /* 0x0000003b1a007986 */ /* 0x000fe2000c10152e */
[----:B------:R-:W-:Y:S02]  /*6ee0*/  LEA R62, P5, R63, R114, 0x1 ;  /* 0x000000723f3e7211 */ /* 0x000fe400078a08ff */
[-C--:B------:R-:W-:Y:S02]  /*6ef0*/  LEA.HI.X.SX32 R41, R41, R3.reuse, 0x1, P2 ;  /* 0x0000000329297211 */ /* 0x080fe400010f0eff */
[----:B------:R-:W-:-:S02]  /*6f00*/  LEA.HI.X.SX32 R43, R43, R3, 0x1, P3 ;  /* 0x000000032b2b7211 */ /* 0x000fc400018f0eff */
[-C--:B------:R-:W-:Y:S02]  /*6f10*/  LEA.HI.X.SX32 R61, R61, R3.reuse, 0x1, P4 ;  /* 0x000000033d3d7211 */ /* 0x080fe400020f0eff */
[----:B------:R-:W-:Y:S02]  /*6f20*/  LEA.HI.X.SX32 R63, R63, R3, 0x1, P5 ;  /* 0x000000033f3f7211 */ /* 0x000fe400028f0eff */
[-C--:B------:R-:W-:Y:S02]  /*6f30*/  LEA R66, P2, R67, R114.reuse, 0x1 ;  /* 0x0000007243427211 */ /* 0x080fe400078408ff */
[-C--:B------:R-:W-:Y:S02]  /*6f40*/  LEA R68, P3, R69, R114.reuse, 0x1 ;  /* 0x0000007245447211 */ /* 0x080fe400078608ff */
[-C--:B------:R-:W-:Y:S02]  /*6f50*/  LEA R70, P4, R71, R114.reuse, 0x1 ;  /* 0x0000007247467211 */ /* 0x080fe400078808ff */
[----:B------:R-:W-:-:S02]  /*6f60*/  LEA R72, P5, R73, R114, 0x1 ;  /* 0x0000007249487211 */ /* 0x000fc400078a08ff */
[-C--:B------:R-:W-:Y:S02]  /*6f70*/  LEA.HI.X.SX32 R65, R65, R3.reuse, 0x1, P6 ;  /* 0x0000000341417211 */ /* 0x080fe400030f0eff */
[----:B------:R-:W-:Y:S02]  /*6f80*/  LEA R74, P6, R75, R114, 0x1 ;  /* 0x000000724b4a7211 */ /* 0x000fe400078c08ff */
[-C--:B------:R-:W-:Y:S02]  /*6f90*/  LEA.HI.X.SX32 R67, R67, R3.reuse, 0x1, P2 ;  /* 0x0000000343437211 */ /* 0x080fe400010f0eff */
[-C--:B------:R-:W-:Y:S02]  /*6fa0*/  LEA.HI.X.SX32 R69, R69, R3.reuse, 0x1, P3 ;  /* 0x0000000345457211 */ /* 0x080fe400018f0eff */
[-C--:B------:R-:W-:Y:S02]  /*6fb0*/  LEA.HI.X.SX32 R71, R71, R3.reuse, 0x1, P4 ;  /* 0x0000000347477211 */ /* 0x080fe400020f0eff */
[----:B------:R-:W-:-:S02]  /*6fc0*/  LEA.HI.X.SX32 R73, R73, R3, 0x1, P5 ;  /* 0x0000000349497211 */ /* 0x000fc400028f0eff */
[-C--:B------:R-:W-:Y:S02]  /*6fd0*/  LEA R76, P2, R77, R114.reuse, 0x1 ;  /* 0x000000724d4c7211 */ /* 0x080fe400078408ff */
[-C--:B------:R-:W-:Y:S02]  /*6fe0*/  LEA R78, P3, R79, R114.reuse, 0x1 ;  /* 0x000000724f4e7211 */ /* 0x080fe400078608ff */
[-C--:B------:R-:W-:Y:S02]  /*6ff0*/  LEA R80, P4, R81, R114.reuse, 0x1 ;  /* 0x0000007251507211 */ /* 0x080fe400078808ff */
[-C--:B------:R-:W-:Y:S02]  /*7000*/  LEA R82, P5, R83, R114.reuse, 0x1 ;  /* 0x0000007253527211 */ /* 0x080fe400078a08ff */
[----:B------:R-:W-:Y:S02]  /*7010*/  LEA.HI.X.SX32 R75, R75, R3, 0x1, P6 ;  /* 0x000000034b4b7211 */ /* 0x000fe400030f0eff */
[----:B------:R-:W-:-:S02]  /*7020*/  LEA R84, P6, R85, R114, 0x1 ;  /* 0x0000007255547211 */ /* 0x000fc400078c08ff */
[-C--:B------:R-:W-:Y:S02]  /*7030*/  LEA.HI.X.SX32 R77, R77, R3.reuse, 0x1, P2 ;  /* 0x000000034d4d7211 */ /* 0x080fe400010f0eff */
[-C--:B------:R-:W-:Y:S02]  /*7040*/  LEA.HI.X.SX32 R79, R79, R3.reuse, 0x1, P3 ;  /* 0x000000034f4f7211 */ /* 0x080fe400018f0eff */
[-C--:B------:R-:W-:Y:S02]  /*7050*/  LEA.HI.X.SX32 R81, R81, R3.reuse, 0x1, P4 ;  /* 0x0000000351517211 */ /* 0x080fe400020f0eff */
[----:B------:R-:W-:Y:S02]  /*7060*/  LEA.HI.X.SX32 R83, R83, R3, 0x1, P5 ;  /* 0x0000000353537211 */ /* 0x000fe400028f0eff */
[-C--:B------:R-:W-:Y:S02]  /*7070*/  LEA R86, P2, R87, R114.reuse, 0x1 ;  /* 0x0000007257567211 */ /* 0x080fe400078408ff */
[----:B------:R-:W-:-:S02]  /*7080*/  LEA R88, P3, R89, R114, 0x1 ;  /* 0x0000007259587211 */ /* 0x000fc400078608ff */
[-C--:B------:R-:W-:Y:S02]  /*7090*/  LEA R90, P4, R91, R114.reuse, 0x1 ;  /* 0x000000725b5a7211 */ /* 0x080fe400078808ff */
[----:B------:R-:W-:Y:S02]  /*70a0*/  LEA R92, P5, R93, R114, 0x1 ;  /* 0x000000725d5c7211 */ /* 0x000fe400078a08ff */
[-C--:B------:R-:W-:Y:S02]  /*70b0*/  LEA.HI.X.SX32 R85, R85, R3.reuse, 0x1, P6 ;  /* 0x0000000355557211 */ /* 0x080fe400030f0eff */
[----:B------:R-:W-:Y:S02]  /*70c0*/  LEA R113, R115, R8, 0x1 ;  /* 0x0000000873717211 */ /* 0x000fe400078e08ff */
[----:B------:R-:W-:Y:S02]  /*70d0*/  LEA R94, P6, R95, R114, 0x1 ;  /* 0x000000725f5e7211 */ /* 0x000fe400078c08ff */
[-C--:B------:R-:W-:Y:S01]  /*70e0*/  LEA.HI.X.SX32 R87, R87, R3.reuse, 0x1, P2 ;  /* 0x0000000357577211 */ /* 0x080fe200010f0eff */
[----:B------:R-:W-:Y:S01]  /*70f0*/  IMAD R115, R115, 0x2, R113 ;  /* 0x0000000273737824 */ /* 0x000fe200078e0271 */
        /* <DEDUP_REMOVED lines=16> */
[----:B------:R-:W-:Y:S02]  /*7200*/  LEA.HI.X.SX32 R105, R105, R3, 0x1, P6 ;  /* 0x0000000369697211 */ /* 0x000fe400030f0eff */
[-C--:B------:R-:W-:Y:S02]  /*7210*/  LEA R112, P5, R113, R114.reuse, 0x1 ;  /* 0x0000007271707211 */ /* 0x080fe400078a08ff */
[----:B------:R-:W-:-:S02]  /*7220*/  LEA R114, P6, R115, R114, 0x1 ;  /* 0x0000007273727211 */ /* 0x000fc400078c08ff */
[-C--:B------:R-:W-:Y:S02]  /*7230*/  LEA.HI.X.SX32 R107, R4, R3.reuse, 0x1, P2 ;  /* 0x00000003046b7211 */ /* 0x080fe400010f0eff */
[-C--:B------:R-:W-:Y:S02]  /*7240*/  LEA.HI.X.SX32 R109, R7, R3.reuse, 0x1, P3 ;  /* 0x00000003076d7211 */ /* 0x080fe400018f0eff */
[-C--:B------:R-:W-:Y:S02]  /*7250*/  LEA.HI.X.SX32 R111, R8, R3.reuse, 0x1, P4 ;  /* 0x00000003086f7211 */ /* 0x080fe400020f0eff */
[-C--:B------:R-:W-:Y:S02]  /*7260*/  LEA.HI.X.SX32 R113, R113, R3.reuse, 0x1, P5 ;  /* 0x0000000371717211 */ /* 0x080fe400028f0eff */
[----:B------:R-:W-:Y:S02]  /*7270*/  LEA.HI.X.SX32 R115, R115, R3, 0x1, P6 ;  /* 0x0000000373737211 */ /* 0x000fe400030f0eff */
[----:B------:R-:W-:-:S02]  /*7280*/  PRMT R3, R56, 0x7632, R3 ;  /* 0x0000763238037816 */ /* 0x000fc40000000003 */
[----:B--2---:R-:W-:Y:S02]  /*7290*/  PRMT R15, R57, 0x7632, R15 ;  /* 0x00007632390f7816 */ /* 0x004fe4000000000f */
[----:B------:R-:W-:Y:S01]  /*72a0*/  PRMT R4, R58, 0x7632, R4 ;  /* 0x000076323a047816 */ /* 0x000fe20000000004 */
[----:B------:R2:W-:Y:S01]  /*72b0*/  STG.E.U16 desc[UR46][R28.64], R3 ;  /* 0x000000031c007986 */ /* 0x0005e2000c10152e */
[----:B---3--:R-:W-:Y:S02]  /*72c0*/  PRMT R17, R59, 0x7632, R17 ;  /* 0x000076323b117816 */ /* 0x008fe40000000011 */
[----:B-1----:R-:W-:Y:S01]  /*72d0*/  PRMT R7, R52, 0x7632, R7 ;  /* 0x0000763234077816 */ /* 0x002fe20000000007 */
[----:B------:R1:W-:Y:S01]  /*72e0*/  STG.E.U16 desc[UR46][R30.64], R15 ;  /* 0x0000000f1e007986 */ /* 0x0003e2000c10152e */
[----:B------:R-:W-:Y:S02]  /*72f0*/  PRMT R8, R54, 0x7632, R8 ;  /* 0x0000763236087816 */ /* 0x000fe40000000008 */
[----:B----4-:R-:W-:Y:S01]  /*7300*/  PRMT R56, R118, 0x7632, R56 ;  /* 0x0000763276387816 */ /* 0x010fe20000000038 */
[----:B------:R3:W-:Y:S01]  /*7310*/  STG.E.U16 desc[UR46][R32.64], R4 ;  /* 0x0000000420007986 */ /* 0x0007e2000c10152e */
[----:B0-----:R-:W-:-:S02]  /*7320*/  PRMT R57, R119, 0x7632, R57 ;  /* 0x0000763277397816 */ /* 0x001fc40000000039 */
[----:B------:R-:W-:Y:S01]  /*7330*/  LOP3.LUT P2, RZ, R125, 0x100, RZ, 0xc0, !PT ;  /* 0x000001007dff7812 */ /* 0x000fe2000784c0ff */
[----:B------:R-:W-:Y:S01]  /*7340*/  STG.E.U16 desc[UR46][R34.64], R17 ;  /* 0x0000001122007986 */ /* 0x000fe2000c10152e */
[----:B--2---:R-:W-:-:S03]  /*7350*/  PRMT R3, R44, 0x7632, R3 ;  /* 0x000076322c037816 */ /* 0x004fc60000000003 */
[----:B------:R-:W-:Y:S01]  /*7360*/  STG.E.U16 desc[UR46][R36.64], R52 ;  /* 0x0000003424007986 */ /* 0x000fe2000c10152e */
[----:B-1----:R-:W-:-:S03]  /*7370*/  PRMT R31, R53, 0x7632, R31 ;  /* 0x00007632351f7816 */ /* 0x002fc6000000001f */
[----:B------:R0:W-:Y:S01]  /*7380*/  STG.E.U16 desc[UR46][R38.64], R53 ;  /* 0x0000003526007986 */ /* 0x0001e2000c10152e */
[----:B---3--:R-:W-:Y:S02]  /*7390*/  PRMT R33, R55, 0x7632, R33 ;  /* 0x0000763237217816 */ /* 0x008fe40000000021 */
[----:B------:R-:W-:Y:S01]  /*73a0*/  PRMT R4, R45, 0x7632, R4 ;  /* 0x000076322d047816 */ /* 0x000fe20000000004 */
[----:B------:R1:W-:Y:S04]  /*73b0*/  STG.E.U16 desc[UR46][R40.64], R54 ;  /* 0x0000003628007986 */ /* 0x0003e8000c10152e */
[----:B------:R2:W-:Y:S04]  /*73c0*/  STG.E.U16 desc[UR46][R42.64], R55 ;  /* 0x000000372a007986 */ /* 0x0005e8000c10152e */
[----:B------:R-:W-:Y:S01]  /*73d0*/  STG.E.U16 desc[UR46][R60.64], R7 ;  /* 0x000000073c007986 */ /* 0x000fe2000c10152e */
[----:B0-----:R-:W-:-:S02]  /*73e0*/  PRMT R38, R48, 0x7632, R38 ;  /* 0x0000763230267816 */ /* 0x001fc40000000026 */
[----:B------:R-:W-:Y:S01]  /*73f0*/  PRMT R39, R49, 0x7632, R39 ;  /* 0x0000763231277816 */ /* 0x000fe20000000027 */
[----:B------:R-:W-:Y:S01]  /*7400*/  STG.E.U16 desc[UR46][R62.64], R31 ;  /* 0x0000001f3e007986 */ /* 0x000fe2000c10152e */
[----:B-1----:R-:W-:Y:S02]  /*7410*/  PRMT R40, R50, 0x7632, R40 ;  /* 0x0000763232287816 */ /* 0x002fe40000000028 */
[----:B------:R-:W-:Y:S01]  /*7420*/  PRMT R41, R51, 0x7632, R41 ;  /* 0x0000763233297816 */ /* 0x000fe20000000029 */
[----:B------:R0:W-:Y:S01]  /*7430*/  STG.E.U16 desc[UR46][R64.64], R8 ;  /* 0x0000000840007986 */ /* 0x0001e2000c10152e */
[----:B------:R-:W-:Y:S02]  /*7440*/  PRMT R54, R116, 0x7632, R54 ;  /* 0x0000763274367816 */ /* 0x000fe40000000036 */
[----:B--2---:R-:W-:Y:S01]  /*7450*/  PRMT R55, R117, 0x7632, R55 ;  /* 0x0000763275377816 */ /* 0x004fe20000000037 */
[----:B------:R-:W-:Y:S04]  /*7460*/  STG.E.U16 desc[UR46][R66.64], R33 ;  /* 0x0000002142007986 */ /* 0x000fe8000c10152e */
[----:B------:R1:W-:Y:S04]  /*7470*/  STG.E.U16 desc[UR46][R68.64], R48 ;  /* 0x0000003044007986 */ /* 0x0003e8000c10152e */
[----:B------:R2:W-:Y:S01]  /*7480*/  STG.E.U16 desc[UR46][R70.64], R49 ;  /* 0x0000003146007986 */ /* 0x0005e2000c10152e */
[----:B0-----:R-:W0:Y:S03]  /*7490*/  LDC.64 R8, c[0x0][0x230] ;  /* 0x00008c00ff087b82 */ /* 0x001e260000000a00 */
[----:B------:R-:W-:Y:S04]  /*74a0*/  STG.E.U16 desc[UR46][R72.64], R50 ;  /* 0x0000003248007986 */ /* 0x000fe8000c10152e */
[----:B------:R-:W-:Y:S01]  /*74b0*/  STG.E.U16 desc[UR46][R74.64], R51 ;  /* 0x000000334a007986 */ /* 0x000fe2000c10152e */
[----:B-1----:R-:W-:-:S03]  /*74c0*/  PRMT R48, R46, 0x7632, R48 ;  /* 0x000076322e307816 */ /* 0x002fc60000000030 */
[----:B------:R-:W-:Y:S01]  /*74d0*/  STG.E.U16 desc[UR46][R76.64], R38 ;  /* 0x000000264c007986 */ /* 0x000fe2000c10152e */
[----:B--2---:R-:W-:-:S03]  /*74e0*/  PRMT R49, R47, 0x7632, R49 ;  /* 0x000076322f317816 */ /* 0x004fc60000000031 */
[----:B------:R-:W-:Y:S04]  /*74f0*/  STG.E.U16 desc[UR46][R78.64], R39 ;  /* 0x000000274e007986 */ /* 0x000fe8000c10152e */
[----:B------:R-:W-:Y:S04]  /*7500*/  STG.E.U16 desc[UR46][R80.64], R40 ;  /* 0x0000002850007986 */ /* 0x000fe8000c10152e */
[----:B------:R-:W-:Y:S04]  /*7510*/  STG.E.U16 desc[UR46][R82.64], R41 ;  /* 0x0000002952007986 */ /* 0x000fe8000c10152e */
[----:B------:R-:W-:Y:S04]  /*7520*/  STG.E.U16 desc[UR46][R84.64], R44 ;  /* 0x0000002c54007986 */ /* 0x000fe8000c10152e */
[----:B------:R-:W-:Y:S04]  /*7530*/  STG.E.U16 desc[UR46][R86.64], R45 ;  /* 0x0000002d56007986 */ /* 0x000fe8000c10152e */
[----:B------:R-:W-:Y:S04]  /*7540*/  STG.E.U16 desc[UR46][R88.64], R46 ;  /* 0x0000002e58007986 */ /* 0x000fe8000c10152e */
[----:B------:R-:W-:Y:S04]  /*7550*/  STG.E.U16 desc[UR46][R90.64], R47 ;  /* 0x0000002f5a007986 */ /* 0x000fe8000c10152e */
[----:B------:R1:W-:Y:S04]  /*7560*/  STG.E.U16 desc[UR46][R92.64], R3 ;  /* 0x000000035c007986 */ /* 0x0003e8000c10152e */
[----:B------:R2:W-:Y:S04]  /*7570*/  STG.E.U16 desc[UR46][R94.64], R4 ;  /* 0x000000045e007986 */ /* 0x0005e8000c10152e */
[----:B------:R3:W-:Y:S04]  /*7580*/  STG.E.U16 desc[UR46][R96.64], R48 ;  /* 0x0000003060007986 */ /* 0x0007e8000c10152e */
[----:B------:R3:W-:Y:S01]  /*7590*/  STG.E.U16 desc[UR46][R98.64], R49 ;  /* 0x0000003162007986 */ /* 0x0007e2000c10152e */
[----:B-1----:R-:W-:Y:S01]  /*75a0*/  FSEL R3, R2, -INF , P0 ;  /* 0xff80000002037808 */ /* 0x002fe20000000000 */
[----:B------:R-:W-:-:S02]  /*75b0*/  IMAD.SHL.U32 R2, R125, 0x2, RZ ;  /* 0x000000027d027824 */ /* 0x000fc400078e00ff */
[----:B------:R3:W-:Y:S02]  /*75c0*/  STG.E.U16 desc[UR46][R100.64], R116 ;  /* 0x0000007464007986 */ /* 0x0007e4000c10152e */
[----:B--2---:R-:W-:Y:S01]  /*75d0*/  FFMA R4, R3, 0.69314718246459960938, R6 ;  /* 0x3f31721803047823 */ /* 0x004fe20000000006 */
[----:B------:R-:W-:Y:S01]  /*75e0*/  LOP3.LUT R6, R2, 0x3f8, RZ, 0xc0, !PT ;  /* 0x000003f802067812 */ /* 0x000fe200078ec0ff */
[----:B------:R3:W-:Y:S01]  /*75f0*/  STG.E.U16 desc[UR46][R102.64], R117 ;  /* 0x0000007566007986 */ /* 0x0007e2000c10152e */
[----:B------:R-:W-:-:S03]  /*7600*/  IMAD.SHL.U32 R3, R121, 0x4, RZ ;  /* 0x0000000479037824 */ /* 0x000fc600078e00ff */
[----:B------:R3:W-:Y:S02]  /*7610*/  STG.E.U16 desc[UR46][R104.64], R118 ;  /* 0x0000007668007986 */ /* 0x0007e4000c10152e */
[----:B0-----:R-:W-:Y:S02]  /*7620*/  IADD3 R2, P0, P1, R3, UR6, R8 ;  /* 0x0000000603027c10 */ /* 0x001fe4000f91e008 */
[----:B------:R3:W-:Y:S02]  /*7630*/  STG.E.U16 desc[UR46][R106.64], R119 ;  /* 0x000000776a007986 */ /* 0x0007e4000c10152e */
[----:B------:R-:W-:Y:S02]  /*7640*/  IADD3.X R3, R0, UR5, R9, P0, P1 ;  /* 0x0000000500037c10 */ /* 0x000fe400087e2409 */
[----:B------:R3:W-:Y:S04]  /*7650*/  STG.E.U16 desc[UR46][R108.64], R54 ;  /* 0x000000366c007986 */ /* 0x0007e8000c10152e */
[----:B------:R3:W-:Y:S04]  /*7660*/  STG.E.U16 desc[UR46][R110.64], R55 ;  /* 0x000000376e007986 */ /* 0x0007e8000c10152e */
[----:B------:R3:W-:Y:S04]  /*7670*/  STG.E.U16 desc[UR46][R112.64], R56 ;  /* 0x0000003870007986 */ /* 0x0007e8000c10152e */
[----:B------:R3:W-:Y:S01]  /*7680*/  STG.E.U16 desc[UR46][R114.64], R57 ;  /* 0x0000003972007986 */ /* 0x0007e2000c10152e */
[----:B------:R-:W-:Y:S06]  /*7690*/  BAR.SYNC.DEFER_BLOCKING 0x0 ;  /* 0x0000000000007b1d */ /* 0x000fec0000010000 */
[----:B------:R3:W-:Y:S02]  /*76a0*/  STS.64 [R6+UR45], R4 ;  /* 0x0000000406007988 */ /* 0x0007e40008000a2d */
[----:B------:R-:W-:Y:S06]  /*76b0*/  BAR.SYNC.DEFER_BLOCKING 0x0 ;  /* 0x0000000000007b1d */ /* 0x000fec0000010000 */
[----:B------:R-:W-:Y:S05]  /*76c0*/  @P2 EXIT ;  /* 0x000000000000294d */ /* 0x000fea0003800000 */
[----:B---3--:R-:W0:Y:S04]  /*76d0*/  LDS R5, [R120] ;  /* 0x0000000078057984 */ /* 0x008e280000000800 */
[----:B0-----:R-:W-:Y:S01]  /*76e0*/  STG.E desc[UR46][R2.64], R5 ;  /* 0x0000000502007986 */ /* 0x001fe2000c10192e */
[----:B------:R-:W-:Y:S05]  /*76f0*/  EXIT ;  /* 0x000000000000794d */ /* 0x000fea0003800000 */
.L_x_2:
[----:B------:R-:W-:-:S00]  /*7700*/  BRA `(.L_x_2) ;  /* 0xfffffffc00fc7947 */ /* 0x000fc0000383ffff */
[----:B------:R-:W-:-:S00]  /*7710*/  NOP ;  /* 0x0000000000007918 */ /* 0x000fc00000000000 */
        /* <DEDUP_REMOVED lines=14> */
.L_x_3:


//--------------------- .nv.global.init           --------------------------
	.section	.nv.global.init,"aw",@progbits
.nv.global.init:
	.type		_$_str,@object
	.size		_$_str,(.L_0 - _$_str)
_$_str:
        /*0000*/ 	.byte	0x5f, 0x5f, 0x43, 0x55, 0x44, 0x41, 0x5f, 0x46, 0x54, 0x5a, 0x00
.L_0:


//--------------------- .nv.shared.attn_fwd       --------------------------
	.section	.nv.shared.attn_fwd,"aw",@nobits
	.sectionflags	@""
	.align	16
	.zero		1024


//--------------------- .nv.shared.reserved.0     --------------------------
	.section	.nv.shared.reserved.0,"aw",@nobits
	.weak		__nv_reservedSMEM_offset_0_alias
	.size		__nv_reservedSMEM_offset_0_alias, 0, 0
	.other		__nv_reservedSMEM_offset_0_alias,@"STO_CUDA_RESERVED_SHARED STV_DEFAULT"
__nv_reservedSMEM_offset_0_alias:
	.zero		0


//--------------------- .nv.constant0.attn_fwd    --------------------------
	.section	.nv.constant0.attn_fwd,"a",@progbits
	.sectionflags	@""
	.align	4
.nv.constant0.attn_fwd:
	.zero		664


//--------------------- SYMBOLS --------------------------

	.type		.nv.reservedSmem.offset0,@object
	.size		.nv.reservedSmem.offset0,0x4
